//
// Generated by NVIDIA NVVM Compiler
//
// Compiler Build ID: CL-36424714
// Cuda compilation tools, release 13.0, V13.0.88
// Based on NVVM 20.0.0
//

.version 9.0
.target sm_100
.address_size 64

	// .globl	_Z10build_up_biiPfS_S_ffff
.func  (.param .b64 func_retval0) __internal_accurate_pow
(
	.param .b64 __internal_accurate_pow_param_0
)
;
.global .attribute(.managed) .align 4 .f32 u_sum;
.global .attribute(.managed) .align 4 .f32 u_diff;

.visible .entry _Z10build_up_biiPfS_S_ffff(
	.param .u32 _Z10build_up_biiPfS_S_ffff_param_0,
	.param .u32 _Z10build_up_biiPfS_S_ffff_param_1,
	.param .u64 .ptr .align 1 _Z10build_up_biiPfS_S_ffff_param_2,
	.param .u64 .ptr .align 1 _Z10build_up_biiPfS_S_ffff_param_3,
	.param .u64 .ptr .align 1 _Z10build_up_biiPfS_S_ffff_param_4,
	.param .f32 _Z10build_up_biiPfS_S_ffff_param_5,
	.param .f32 _Z10build_up_biiPfS_S_ffff_param_6,
	.param .f32 _Z10build_up_biiPfS_S_ffff_param_7,
	.param .f32 _Z10build_up_biiPfS_S_ffff_param_8
)
{
	.reg .pred 	%p<32>;
	.reg .b32 	%r<47>;
	.reg .b32 	%f<21>;
	.reg .b64 	%rd<22>;
	.reg .b64 	%fd<56>;

	ld.param.u32 	%r7, [_Z10build_up_biiPfS_S_ffff_param_0];
	ld.param.u32 	%r8, [_Z10build_up_biiPfS_S_ffff_param_1];
	ld.param.u64 	%rd6, [_Z10build_up_biiPfS_S_ffff_param_2];
	ld.param.f32 	%f1, [_Z10build_up_biiPfS_S_ffff_param_5];
	ld.param.f32 	%f2, [_Z10build_up_biiPfS_S_ffff_param_6];
	cvta.to.global.u64 	%rd1, %rd6;
	mov.u32 	%r9, %ctaid.x;
	mov.u32 	%r10, %ntid.x;
	mov.u32 	%r11, %tid.x;
	mad.lo.s32 	%r1, %r9, %r10, %r11;
	setp.lt.s32 	%p1, %r1, %r7;
	@%p1 bra 	$L__BB0_18;
	rem.s32 	%r12, %r1, %r7;
	add.s32 	%r13, %r7, -1;
	setp.eq.s32 	%p2, %r12, %r13;
	setp.eq.s32 	%p3, %r12, 0;
	or.pred  	%p4, %p2, %p3;
	@%p4 bra 	$L__BB0_18;
	add.s32 	%r14, %r8, -1;
	mul.lo.s32 	%r15, %r14, %r7;
	setp.ge.s32 	%p5, %r1, %r15;
	@%p5 bra 	$L__BB0_18;
	ld.param.f32 	%f19, [_Z10build_up_biiPfS_S_ffff_param_7];
	ld.param.u64 	%rd20, [_Z10build_up_biiPfS_S_ffff_param_3];
	cvta.to.global.u64 	%rd7, %rd20;
	rcp.rn.f32 	%f5, %f1;
	cvt.f64.f32 	%fd1, %f5;
	mul.wide.s32 	%rd8, %r1, 4;
	add.s64 	%rd2, %rd1, %rd8;
	ld.global.f32 	%f6, [%rd2+4];
	ld.global.f32 	%f7, [%rd2+-4];
	sub.f32 	%f8, %f6, %f7;
	cvt.f64.f32 	%fd21, %f8;
	cvt.f64.f32 	%fd22, %f2;
	add.f64 	%fd2, %fd22, %fd22;
	div.rn.f64 	%fd3, %fd21, %fd2;
	add.s32 	%r16, %r1, %r7;
	mul.wide.s32 	%rd9, %r16, 4;
	add.s64 	%rd10, %rd7, %rd9;
	ld.global.f32 	%f9, [%rd10];
	sub.s32 	%r2, %r1, %r7;
	mul.wide.s32 	%rd11, %r2, 4;
	add.s64 	%rd3, %rd7, %rd11;
	ld.global.f32 	%f10, [%rd3];
	sub.f32 	%f11, %f9, %f10;
	cvt.f64.f32 	%fd23, %f11;
	cvt.f64.f32 	%fd24, %f19;
	add.f64 	%fd4, %fd24, %fd24;
	div.rn.f64 	%fd5, %fd23, %fd4;
	{
	.reg .b32 %temp; 
	mov.b64 	{%temp, %r3}, %fd3;
	}
	mov.f64 	%fd25, 0d4000000000000000;
	{
	.reg .b32 %temp; 
	mov.b64 	{%temp, %r17}, %fd25;
	}
	and.b32  	%r5, %r17, 2146435072;
	setp.eq.s32 	%p6, %r5, 1062207488;
	abs.f64 	%fd6, %fd3;
	{ // callseq 0, 0
	.param .b64 param0;
	st.param.f64 	[param0], %fd6;
	.param .b64 retval0;
	call.uni (retval0), 
	__internal_accurate_pow, 
	(
	param0
	);
	ld.param.f64 	%fd26, [retval0];
	} // callseq 0
	setp.lt.s32 	%p7, %r3, 0;
	neg.f64 	%fd28, %fd26;
	selp.f64 	%fd29, %fd28, %fd26, %p6;
	selp.f64 	%fd53, %fd29, %fd26, %p7;
	setp.neu.f64 	%p8, %fd3, 0d0000000000000000;
	@%p8 bra 	$L__BB0_5;
	selp.b32 	%r18, %r3, 0, %p6;
	setp.lt.s32 	%p10, %r17, 0;
	or.b32  	%r19, %r18, 2146435072;
	selp.b32 	%r20, %r19, %r18, %p10;
	mov.b32 	%r21, 0;
	mov.b64 	%fd53, {%r21, %r20};
$L__BB0_5:
	add.f64 	%fd30, %fd3, 0d4000000000000000;
	{
	.reg .b32 %temp; 
	mov.b64 	{%temp, %r22}, %fd30;
	}
	and.b32  	%r23, %r22, 2146435072;
	setp.ne.s32 	%p11, %r23, 2146435072;
	@%p11 bra 	$L__BB0_10;
	setp.num.f64 	%p12, %fd3, %fd3;
	@%p12 bra 	$L__BB0_8;
	mov.f64 	%fd31, 0d4000000000000000;
	add.rn.f64 	%fd53, %fd3, %fd31;
	bra.uni 	$L__BB0_10;
$L__BB0_8:
	setp.neu.f64 	%p13, %fd6, 0d7FF0000000000000;
	@%p13 bra 	$L__BB0_10;
	setp.lt.s32 	%p16, %r17, 0;
	selp.b32 	%r25, 0, 2146435072, %p16;
	and.b32  	%r26, %r17, 2147483647;
	setp.ne.s32 	%p17, %r26, 1071644672;
	or.b32  	%r27, %r25, -2147483648;
	selp.b32 	%r28, %r27, %r25, %p17;
	selp.b32 	%r29, %r28, %r25, %p6;
	selp.b32 	%r30, %r29, %r25, %p7;
	mov.b32 	%r31, 0;
	mov.b64 	%fd53, {%r31, %r30};
$L__BB0_10:
	setp.eq.s32 	%p18, %r5, 1062207488;
	setp.eq.f64 	%p19, %fd3, 0d3FF0000000000000;
	selp.f64 	%fd32, 0d3FF0000000000000, %fd53, %p19;
	add.f64 	%fd33, %fd3, %fd5;
	mul.f64 	%fd34, %fd33, %fd1;
	sub.f64 	%fd35, %fd34, %fd32;
	mul.wide.s32 	%rd12, %r7, 4;
	add.s64 	%rd13, %rd2, %rd12;
	ld.global.f32 	%f12, [%rd13];
	add.s64 	%rd15, %rd1, %rd11;
	ld.global.f32 	%f13, [%rd15];
	sub.f32 	%f14, %f12, %f13;
	cvt.f64.f32 	%fd36, %f14;
	div.rn.f64 	%fd37, %fd36, %fd4;
	add.s64 	%rd16, %rd3, %rd12;
	ld.global.f32 	%f15, [%rd16+4];
	ld.global.f32 	%f16, [%rd16+-4];
	sub.f32 	%f17, %f15, %f16;
	cvt.f64.f32 	%fd38, %f17;
	mul.f64 	%fd39, %fd37, %fd38;
	div.rn.f64 	%fd40, %fd39, %fd2;
	add.f64 	%fd41, %fd40, %fd40;
	sub.f64 	%fd13, %fd35, %fd41;
	{
	.reg .b32 %temp; 
	mov.b64 	{%temp, %r6}, %fd5;
	}
	abs.f64 	%fd14, %fd5;
	{ // callseq 1, 0
	.param .b64 param0;
	st.param.f64 	[param0], %fd14;
	.param .b64 retval0;
	call.uni (retval0), 
	__internal_accurate_pow, 
	(
	param0
	);
	ld.param.f64 	%fd42, [retval0];
	} // callseq 1
	setp.lt.s32 	%p20, %r6, 0;
	neg.f64 	%fd44, %fd42;
	selp.f64 	%fd45, %fd44, %fd42, %p18;
	selp.f64 	%fd55, %fd45, %fd42, %p20;
	setp.neu.f64 	%p21, %fd5, 0d0000000000000000;
	@%p21 bra 	$L__BB0_12;
	setp.eq.s32 	%p22, %r5, 1062207488;
	selp.b32 	%r33, %r6, 0, %p22;
	setp.lt.s32 	%p23, %r17, 0;
	or.b32  	%r34, %r33, 2146435072;
	selp.b32 	%r35, %r34, %r33, %p23;
	mov.b32 	%r36, 0;
	mov.b64 	%fd55, {%r36, %r35};
$L__BB0_12:
	add.f64 	%fd46, %fd5, 0d4000000000000000;
	{
	.reg .b32 %temp; 
	mov.b64 	{%temp, %r37}, %fd46;
	}
	and.b32  	%r38, %r37, 2146435072;
	setp.ne.s32 	%p24, %r38, 2146435072;
	@%p24 bra 	$L__BB0_17;
	setp.num.f64 	%p25, %fd5, %fd5;
	@%p25 bra 	$L__BB0_15;
	mov.f64 	%fd47, 0d4000000000000000;
	add.rn.f64 	%fd55, %fd5, %fd47;
	bra.uni 	$L__BB0_17;
$L__BB0_15:
	setp.neu.f64 	%p26, %fd14, 0d7FF0000000000000;
	@%p26 bra 	$L__BB0_17;
	setp.lt.s32 	%p27, %r6, 0;
	setp.eq.s32 	%p28, %r5, 1062207488;
	setp.lt.s32 	%p29, %r17, 0;
	selp.b32 	%r40, 0, 2146435072, %p29;
	and.b32  	%r41, %r17, 2147483647;
	setp.ne.s32 	%p30, %r41, 1071644672;
	or.b32  	%r42, %r40, -2147483648;
	selp.b32 	%r43, %r42, %r40, %p30;
	selp.b32 	%r44, %r43, %r40, %p28;
	selp.b32 	%r45, %r44, %r40, %p27;
	mov.b32 	%r46, 0;
	mov.b64 	%fd55, {%r46, %r45};
$L__BB0_17:
	ld.param.f32 	%f20, [_Z10build_up_biiPfS_S_ffff_param_8];
	ld.param.u64 	%rd21, [_Z10build_up_biiPfS_S_ffff_param_4];
	setp.eq.f64 	%p31, %fd5, 0d3FF0000000000000;
	selp.f64 	%fd48, 0d3FF0000000000000, %fd55, %p31;
	sub.f64 	%fd49, %fd13, %fd48;
	cvt.f64.f32 	%fd50, %f20;
	mul.f64 	%fd51, %fd49, %fd50;
	cvt.rn.f32.f64 	%f18, %fd51;
	cvta.to.global.u64 	%rd17, %rd21;
	add.s64 	%rd19, %rd17, %rd8;
	st.global.f32 	[%rd19], %f18;
$L__BB0_18:
	ret;

}
	// .globl	_Z16pressure_poissoniiPfS_S_ff
.visible .entry _Z16pressure_poissoniiPfS_S_ff(
	.param .u32 _Z16pressure_poissoniiPfS_S_ff_param_0,
	.param .u32 _Z16pressure_poissoniiPfS_S_ff_param_1,
	.param .u64 .ptr .align 1 _Z16pressure_poissoniiPfS_S_ff_param_2,
	.param .u64 .ptr .align 1 _Z16pressure_poissoniiPfS_S_ff_param_3,
	.param .u64 .ptr .align 1 _Z16pressure_poissoniiPfS_S_ff_param_4,
	.param .f32 _Z16pressure_poissoniiPfS_S_ff_param_5,
	.param .f32 _Z16pressure_poissoniiPfS_S_ff_param_6
)
{
	.reg .pred 	%p<6>;
	.reg .b32 	%r<12>;
	.reg .b32 	%f<23>;
	.reg .b64 	%rd<15>;

	ld.param.u32 	%r2, [_Z16pressure_poissoniiPfS_S_ff_param_0];
	ld.param.u32 	%r3, [_Z16pressure_poissoniiPfS_S_ff_param_1];
	ld.param.u64 	%rd1, [_Z16pressure_poissoniiPfS_S_ff_param_2];
	ld.param.u64 	%rd2, [_Z16pressure_poissoniiPfS_S_ff_param_3];
	ld.param.u64 	%rd3, [_Z16pressure_poissoniiPfS_S_ff_param_4];
	ld.param.f32 	%f1, [_Z16pressure_poissoniiPfS_S_ff_param_5];
	ld.param.f32 	%f2, [_Z16pressure_poissoniiPfS_S_ff_param_6];
	mov.u32 	%r4, %ctaid.x;
	mov.u32 	%r5, %ntid.x;
	mov.u32 	%r6, %tid.x;
	mad.lo.s32 	%r1, %r4, %r5, %r6;
	setp.lt.s32 	%p1, %r1, %r2;
	@%p1 bra 	$L__BB1_4;
	rem.s32 	%r7, %r1, %r2;
	add.s32 	%r8, %r2, -1;
	setp.eq.s32 	%p2, %r7, %r8;
	setp.eq.s32 	%p3, %r7, 0;
	or.pred  	%p4, %p2, %p3;
	@%p4 bra 	$L__BB1_4;
	add.s32 	%r9, %r3, -1;
	mul.lo.s32 	%r10, %r9, %r2;
	setp.ge.s32 	%p5, %r1, %r10;
	@%p5 bra 	$L__BB1_4;
	cvta.to.global.u64 	%rd4, %rd2;
	mul.wide.s32 	%rd5, %r1, 4;
	add.s64 	%rd6, %rd4, %rd5;
	ld.global.f32 	%f3, [%rd6+4];
	ld.global.f32 	%f4, [%rd6+-4];
	add.f32 	%f5, %f3, %f4;
	mul.f32 	%f6, %f2, %f5;
	mul.wide.s32 	%rd7, %r2, 4;
	add.s64 	%rd8, %rd6, %rd7;
	ld.global.f32 	%f7, [%rd8];
	sub.s32 	%r11, %r1, %r2;
	mul.wide.s32 	%rd9, %r11, 4;
	add.s64 	%rd10, %rd4, %rd9;
	ld.global.f32 	%f8, [%rd10];
	add.f32 	%f9, %f7, %f8;
	mul.f32 	%f10, %f1, %f9;
	mul.f32 	%f11, %f1, %f10;
	fma.rn.f32 	%f12, %f2, %f6, %f11;
	mul.f32 	%f13, %f1, %f1;
	fma.rn.f32 	%f14, %f2, %f2, %f13;
	add.f32 	%f15, %f14, %f14;
	div.rn.f32 	%f16, %f12, %f15;
	mul.f32 	%f17, %f13, %f2;
	mul.f32 	%f18, %f2, %f17;
	div.rn.f32 	%f19, %f18, %f15;
	cvta.to.global.u64 	%rd11, %rd3;
	add.s64 	%rd12, %rd11, %rd5;
	ld.global.f32 	%f20, [%rd12];
	mul.f32 	%f21, %f19, %f20;
	sub.f32 	%f22, %f16, %f21;
	cvta.to.global.u64 	%rd13, %rd1;
	add.s64 	%rd14, %rd13, %rd5;
	st.global.f32 	[%rd14], %f22;
$L__BB1_4:
	ret;

}
	// .globl	_Z25pressure_poisson_boundaryiiPf
.visible .entry _Z25pressure_poisson_boundaryiiPf(
	.param .u32 _Z25pressure_poisson_boundaryiiPf_param_0,
	.param .u32 _Z25pressure_poisson_boundaryiiPf_param_1,
	.param .u64 .ptr .align 1 _Z25pressure_poisson_boundaryiiPf_param_2
)
{
	.reg .pred 	%p<6>;
	.reg .b32 	%r<13>;
	.reg .b32 	%f<4>;
	.reg .b64 	%rd<13>;

	ld.param.u32 	%r4, [_Z25pressure_poisson_boundaryiiPf_param_0];
	ld.param.u32 	%r5, [_Z25pressure_poisson_boundaryiiPf_param_1];
	ld.param.u64 	%rd2, [_Z25pressure_poisson_boundaryiiPf_param_2];
	cvta.to.global.u64 	%rd1, %rd2;
	mov.u32 	%r6, %ctaid.x;
	mov.u32 	%r7, %ntid.x;
	mov.u32 	%r8, %tid.x;
	mad.lo.s32 	%r1, %r6, %r7, %r8;
	mul.lo.s32 	%r2, %r5, %r4;
	setp.ge.s32 	%p1, %r1, %r2;
	@%p1 bra 	$L__BB2_9;
	rem.s32 	%r3, %r1, %r4;
	add.s32 	%r9, %r4, -1;
	setp.ne.s32 	%p2, %r3, %r9;
	@%p2 bra 	$L__BB2_3;
	mul.wide.s32 	%rd11, %r1, 4;
	add.s64 	%rd12, %rd1, %rd11;
	ld.global.f32 	%f3, [%rd12+-4];
	st.global.f32 	[%rd12], %f3;
	bra.uni 	$L__BB2_9;
$L__BB2_3:
	setp.ge.s32 	%p3, %r1, %r4;
	@%p3 bra 	$L__BB2_5;
	add.s32 	%r12, %r1, %r4;
	mul.wide.s32 	%rd7, %r12, 4;
	add.s64 	%rd8, %rd1, %rd7;
	ld.global.f32 	%f2, [%rd8];
	mul.wide.s32 	%rd9, %r1, 4;
	add.s64 	%rd10, %rd1, %rd9;
	st.global.f32 	[%rd10], %f2;
	bra.uni 	$L__BB2_9;
$L__BB2_5:
	setp.ne.s32 	%p4, %r3, 0;
	@%p4 bra 	$L__BB2_7;
	mul.wide.s32 	%rd5, %r1, 4;
	add.s64 	%rd6, %rd1, %rd5;
	ld.global.f32 	%f1, [%rd6+4];
	st.global.f32 	[%rd6], %f1;
	bra.uni 	$L__BB2_9;
$L__BB2_7:
	sub.s32 	%r10, %r2, %r4;
	setp.lt.s32 	%p5, %r1, %r10;
	@%p5 bra 	$L__BB2_9;
	mul.wide.s32 	%rd3, %r1, 4;
	add.s64 	%rd4, %rd1, %rd3;
	mov.b32 	%r11, 0;
	st.global.u32 	[%rd4], %r11;
$L__BB2_9:
	ret;

}
	// .globl	_Z10compute_uviiPfS_S_S_S_fffff
.visible .entry _Z10compute_uviiPfS_S_S_S_fffff(
	.param .u32 _Z10compute_uviiPfS_S_S_S_fffff_param_0,
	.param .u32 _Z10compute_uviiPfS_S_S_S_fffff_param_1,
	.param .u64 .ptr .align 1 _Z10compute_uviiPfS_S_S_S_fffff_param_2,
	.param .u64 .ptr .align 1 _Z10compute_uviiPfS_S_S_S_fffff_param_3,
	.param .u64 .ptr .align 1 _Z10compute_uviiPfS_S_S_S_fffff_param_4,
	.param .u64 .ptr .align 1 _Z10compute_uviiPfS_S_S_S_fffff_param_5,
	.param .u64 .ptr .align 1 _Z10compute_uviiPfS_S_S_S_fffff_param_6,
	.param .f32 _Z10compute_uviiPfS_S_S_S_fffff_param_7,
	.param .f32 _Z10compute_uviiPfS_S_S_S_fffff_param_8,
	.param .f32 _Z10compute_uviiPfS_S_S_S_fffff_param_9,
	.param .f32 _Z10compute_uviiPfS_S_S_S_fffff_param_10,
	.param .f32 _Z10compute_uviiPfS_S_S_S_fffff_param_11
)
{
	.reg .pred 	%p<12>;
	.reg .b32 	%r<18>;
	.reg .b32 	%f<54>;
	.reg .b64 	%rd<31>;
	.reg .b64 	%fd<53>;

	ld.param.u32 	%r4, [_Z10compute_uviiPfS_S_S_S_fffff_param_0];
	ld.param.u32 	%r5, [_Z10compute_uviiPfS_S_S_S_fffff_param_1];
	ld.param.u64 	%rd4, [_Z10compute_uviiPfS_S_S_S_fffff_param_2];
	ld.param.u64 	%rd5, [_Z10compute_uviiPfS_S_S_S_fffff_param_3];
	ld.param.u64 	%rd6, [_Z10compute_uviiPfS_S_S_S_fffff_param_4];
	ld.param.u64 	%rd7, [_Z10compute_uviiPfS_S_S_S_fffff_param_5];
	ld.param.u64 	%rd8, [_Z10compute_uviiPfS_S_S_S_fffff_param_6];
	ld.param.f32 	%f1, [_Z10compute_uviiPfS_S_S_S_fffff_param_7];
	ld.param.f32 	%f2, [_Z10compute_uviiPfS_S_S_S_fffff_param_8];
	ld.param.f32 	%f3, [_Z10compute_uviiPfS_S_S_S_fffff_param_9];
	ld.param.f32 	%f4, [_Z10compute_uviiPfS_S_S_S_fffff_param_10];
	ld.param.f32 	%f5, [_Z10compute_uviiPfS_S_S_S_fffff_param_11];
	cvta.to.global.u64 	%rd1, %rd8;
	cvta.to.global.u64 	%rd2, %rd6;
	cvta.to.global.u64 	%rd3, %rd7;
	mov.u32 	%r6, %ctaid.x;
	mov.u32 	%r7, %ntid.x;
	mov.u32 	%r8, %tid.x;
	mad.lo.s32 	%r1, %r6, %r7, %r8;
	mul.lo.s32 	%r2, %r5, %r4;
	setp.ge.s32 	%p1, %r1, %r2;
	@%p1 bra 	$L__BB3_5;
	setp.lt.s32 	%p7, %r1, %r4;
	@%p7 bra 	$L__BB3_9;
	rem.s32 	%r14, %r1, %r4;
	add.s32 	%r15, %r4, -1;
	setp.eq.s32 	%p8, %r14, %r15;
	setp.eq.s32 	%p9, %r14, 0;
	or.pred  	%p10, %p8, %p9;
	@%p10 bra 	$L__BB3_9;
	sub.s32 	%r16, %r2, %r4;
	setp.ge.s32 	%p11, %r1, %r16;
	@%p11 bra 	$L__BB3_9;
	mul.wide.s32 	%rd21, %r1, 4;
	add.s64 	%rd22, %rd2, %rd21;
	ld.global.f32 	%f30, [%rd22];
	mul.f32 	%f31, %f1, %f30;
	div.rn.f32 	%f32, %f31, %f2;
	ld.global.f32 	%f33, [%rd22+-4];
	sub.f32 	%f34, %f30, %f33;
	mul.f32 	%f35, %f32, %f34;
	sub.f32 	%f36, %f30, %f35;
	add.s64 	%rd23, %rd3, %rd21;
	ld.global.f32 	%f37, [%rd23];
	mul.f32 	%f38, %f1, %f37;
	div.rn.f32 	%f39, %f38, %f3;
	sub.s32 	%r17, %r1, %r4;
	mul.wide.s32 	%rd24, %r17, 4;
	add.s64 	%rd25, %rd2, %rd24;
	ld.global.f32 	%f40, [%rd25];
	sub.f32 	%f41, %f30, %f40;
	mul.f32 	%f42, %f39, %f41;
	sub.f32 	%f43, %f36, %f42;
	cvt.f64.f32 	%fd27, %f43;
	cvt.f64.f32 	%fd28, %f1;
	cvt.f64.f32 	%fd29, %f4;
	add.f64 	%fd30, %fd29, %fd29;
	cvt.f64.f32 	%fd31, %f2;
	mul.f64 	%fd32, %fd30, %fd31;
	div.rn.f64 	%fd33, %fd28, %fd32;
	add.s64 	%rd26, %rd1, %rd21;
	ld.global.f32 	%f44, [%rd26+4];
	ld.global.f32 	%f45, [%rd26+-4];
	sub.f32 	%f46, %f44, %f45;
	cvt.f64.f32 	%fd34, %f46;
	mul.f64 	%fd35, %fd33, %fd34;
	sub.f64 	%fd36, %fd27, %fd35;
	cvt.f64.f32 	%fd37, %f5;
	mul.f32 	%f47, %f2, %f2;
	div.rn.f32 	%f48, %f1, %f47;
	cvt.f64.f32 	%fd38, %f48;
	ld.global.f32 	%f49, [%rd22+4];
	cvt.f64.f32 	%fd39, %f49;
	cvt.f64.f32 	%fd40, %f30;
	add.f64 	%fd41, %fd40, %fd40;
	sub.f64 	%fd42, %fd39, %fd41;
	cvt.f64.f32 	%fd43, %f33;
	add.f64 	%fd44, %fd42, %fd43;
	mul.f32 	%f50, %f3, %f3;
	div.rn.f32 	%f51, %f1, %f50;
	cvt.f64.f32 	%fd45, %f51;
	mul.wide.s32 	%rd27, %r4, 4;
	add.s64 	%rd28, %rd22, %rd27;
	ld.global.f32 	%f52, [%rd28];
	cvt.f64.f32 	%fd46, %f52;
	sub.f64 	%fd47, %fd46, %fd41;
	cvt.f64.f32 	%fd48, %f40;
	add.f64 	%fd49, %fd47, %fd48;
	mul.f64 	%fd50, %fd49, %fd45;
	fma.rn.f64 	%fd51, %fd44, %fd38, %fd50;
	fma.rn.f64 	%fd52, %fd51, %fd37, %fd36;
	cvt.rn.f32.f64 	%f53, %fd52;
	cvta.to.global.u64 	%rd29, %rd4;
	add.s64 	%rd30, %rd29, %rd21;
	st.global.f32 	[%rd30], %f53;
	bra.uni 	$L__BB3_9;
$L__BB3_5:
	sub.s32 	%r3, %r1, %r2;
	setp.lt.s32 	%p2, %r3, %r4;
	@%p2 bra 	$L__BB3_9;
	rem.s32 	%r9, %r3, %r4;
	add.s32 	%r10, %r4, -1;
	setp.eq.s32 	%p3, %r9, %r10;
	setp.eq.s32 	%p4, %r9, 0;
	or.pred  	%p5, %p3, %p4;
	@%p5 bra 	$L__BB3_9;
	sub.s32 	%r11, %r2, %r4;
	setp.ge.s32 	%p6, %r3, %r11;
	@%p6 bra 	$L__BB3_9;
	mul.wide.s32 	%rd9, %r3, 4;
	add.s64 	%rd10, %rd3, %rd9;
	ld.global.f32 	%f6, [%rd10];
	add.s64 	%rd11, %rd2, %rd9;
	ld.global.f32 	%f7, [%rd11];
	mul.f32 	%f8, %f1, %f7;
	div.rn.f32 	%f9, %f8, %f2;
	ld.global.f32 	%f10, [%rd10+-4];
	sub.f32 	%f11, %f6, %f10;
	mul.f32 	%f12, %f9, %f11;
	sub.f32 	%f13, %f6, %f12;
	mul.f32 	%f14, %f1, %f6;
	div.rn.f32 	%f15, %f14, %f3;
	sub.s32 	%r12, %r3, %r4;
	mul.wide.s32 	%rd12, %r12, 4;
	add.s64 	%rd13, %rd3, %rd12;
	ld.global.f32 	%f16, [%rd13];
	sub.f32 	%f17, %f6, %f16;
	mul.f32 	%f18, %f15, %f17;
	sub.f32 	%f19, %f13, %f18;
	cvt.f64.f32 	%fd1, %f19;
	cvt.f64.f32 	%fd2, %f1;
	cvt.f64.f32 	%fd3, %f4;
	add.f64 	%fd4, %fd3, %fd3;
	cvt.f64.f32 	%fd5, %f3;
	mul.f64 	%fd6, %fd4, %fd5;
	div.rn.f64 	%fd7, %fd2, %fd6;
	add.s32 	%r13, %r3, %r4;
	mul.wide.s32 	%rd14, %r13, 4;
	add.s64 	%rd15, %rd1, %rd14;
	ld.global.f32 	%f20, [%rd15];
	add.s64 	%rd16, %rd1, %rd12;
	ld.global.f32 	%f21, [%rd16];
	sub.f32 	%f22, %f20, %f21;
	cvt.f64.f32 	%fd8, %f22;
	mul.f64 	%fd9, %fd7, %fd8;
	sub.f64 	%fd10, %fd1, %fd9;
	cvt.f64.f32 	%fd11, %f5;
	mul.f32 	%f23, %f2, %f2;
	div.rn.f32 	%f24, %f1, %f23;
	cvt.f64.f32 	%fd12, %f24;
	ld.global.f32 	%f25, [%rd10+4];
	cvt.f64.f32 	%fd13, %f25;
	cvt.f64.f32 	%fd14, %f6;
	add.f64 	%fd15, %fd14, %fd14;
	sub.f64 	%fd16, %fd13, %fd15;
	cvt.f64.f32 	%fd17, %f10;
	add.f64 	%fd18, %fd16, %fd17;
	mul.f32 	%f26, %f3, %f3;
	div.rn.f32 	%f27, %f1, %f26;
	cvt.f64.f32 	%fd19, %f27;
	mul.wide.s32 	%rd17, %r4, 4;
	add.s64 	%rd18, %rd10, %rd17;
	ld.global.f32 	%f28, [%rd18];
	cvt.f64.f32 	%fd20, %f28;
	sub.f64 	%fd21, %fd20, %fd15;
	cvt.f64.f32 	%fd22, %f16;
	add.f64 	%fd23, %fd21, %fd22;
	mul.f64 	%fd24, %fd23, %fd19;
	fma.rn.f64 	%fd25, %fd18, %fd12, %fd24;
	fma.rn.f64 	%fd26, %fd25, %fd11, %fd10;
	cvt.rn.f32.f64 	%f29, %fd26;
	cvta.to.global.u64 	%rd19, %rd5;
	add.s64 	%rd20, %rd19, %rd9;
	st.global.f32 	[%rd20], %f29;
$L__BB3_9:
	ret;

}
	// .globl	_Z19compute_uv_boundaryiiPfS_
.visible .entry _Z19compute_uv_boundaryiiPfS_(
	.param .u32 _Z19compute_uv_boundaryiiPfS__param_0,
	.param .u32 _Z19compute_uv_boundaryiiPfS__param_1,
	.param .u64 .ptr .align 1 _Z19compute_uv_boundaryiiPfS__param_2,
	.param .u64 .ptr .align 1 _Z19compute_uv_boundaryiiPfS__param_3
)
{
	.reg .pred 	%p<15>;
	.reg .b32 	%r<23>;
	.reg .b64 	%rd<21>;

	ld.param.u32 	%r7, [_Z19compute_uv_boundaryiiPfS__param_0];
	ld.param.u32 	%r8, [_Z19compute_uv_boundaryiiPfS__param_1];
	ld.param.u64 	%rd3, [_Z19compute_uv_boundaryiiPfS__param_2];
	ld.param.u64 	%rd4, [_Z19compute_uv_boundaryiiPfS__param_3];
	cvta.to.global.u64 	%rd1, %rd3;
	cvta.to.global.u64 	%rd2, %rd4;
	mov.u32 	%r9, %ctaid.x;
	mov.u32 	%r10, %ntid.x;
	mov.u32 	%r11, %tid.x;
	mad.lo.s32 	%r1, %r9, %r10, %r11;
	mul.lo.s32 	%r2, %r8, %r7;
	setp.ge.s32 	%p1, %r1, %r2;
	@%p1 bra 	$L__BB4_9;
	rem.s32 	%r3, %r1, %r7;
	add.s32 	%r18, %r7, -1;
	setp.ne.s32 	%p7, %r3, %r18;
	sub.s32 	%r4, %r2, %r7;
	setp.ge.s32 	%p8, %r1, %r4;
	or.pred  	%p9, %p7, %p8;
	@%p9 bra 	$L__BB4_3;
	mul.wide.s32 	%rd19, %r1, 4;
	add.s64 	%rd20, %rd1, %rd19;
	mov.b32 	%r22, 0;
	st.global.u32 	[%rd20], %r22;
	bra.uni 	$L__BB4_18;
$L__BB4_3:
	setp.ge.s32 	%p10, %r1, %r7;
	@%p10 bra 	$L__BB4_5;
	mul.wide.s32 	%rd17, %r1, 4;
	add.s64 	%rd18, %rd1, %rd17;
	mov.b32 	%r21, 0;
	st.global.u32 	[%rd18], %r21;
	bra.uni 	$L__BB4_18;
$L__BB4_5:
	setp.ge.s32 	%p11, %r1, %r4;
	setp.ne.s32 	%p12, %r3, 0;
	or.pred  	%p13, %p12, %p11;
	@%p13 bra 	$L__BB4_7;
	mul.wide.s32 	%rd15, %r1, 4;
	add.s64 	%rd16, %rd1, %rd15;
	mov.b32 	%r20, 0;
	st.global.u32 	[%rd16], %r20;
	bra.uni 	$L__BB4_18;
$L__BB4_7:
	setp.lt.s32 	%p14, %r1, %r4;
	@%p14 bra 	$L__BB4_18;
	mul.wide.s32 	%rd13, %r1, 4;
	add.s64 	%rd14, %rd1, %rd13;
	mov.b32 	%r19, 1065353216;
	st.global.u32 	[%rd14], %r19;
	bra.uni 	$L__BB4_18;
$L__BB4_9:
	sub.s32 	%r5, %r1, %r2;
	setp.ge.s32 	%p2, %r5, %r2;
	@%p2 bra 	$L__BB4_18;
	rem.s32 	%r6, %r5, %r7;
	add.s32 	%r12, %r7, -1;
	setp.ne.s32 	%p3, %r6, %r12;
	@%p3 bra 	$L__BB4_12;
	mul.wide.s32 	%rd11, %r5, 4;
	add.s64 	%rd12, %rd2, %rd11;
	mov.b32 	%r17, 0;
	st.global.u32 	[%rd12], %r17;
	bra.uni 	$L__BB4_18;
$L__BB4_12:
	setp.ge.s32 	%p4, %r5, %r7;
	@%p4 bra 	$L__BB4_14;
	mul.wide.s32 	%rd9, %r5, 4;
	add.s64 	%rd10, %rd2, %rd9;
	mov.b32 	%r16, 0;
	st.global.u32 	[%rd10], %r16;
	bra.uni 	$L__BB4_18;
$L__BB4_14:
	setp.ne.s32 	%p5, %r6, 0;
	@%p5 bra 	$L__BB4_16;
	mul.wide.s32 	%rd7, %r5, 4;
	add.s64 	%rd8, %rd2, %rd7;
	mov.b32 	%r15, 0;
	st.global.u32 	[%rd8], %r15;
	bra.uni 	$L__BB4_18;
$L__BB4_16:
	sub.s32 	%r13, %r2, %r7;
	setp.lt.s32 	%p6, %r5, %r13;
	@%p6 bra 	$L__BB4_18;
	mul.wide.s32 	%rd5, %r5, 4;
	add.s64 	%rd6, %rd2, %rd5;
	mov.b32 	%r14, 0;
	st.global.u32 	[%rd6], %r14;
$L__BB4_18:
	ret;

}
	// .globl	_Z7l1_diffiPfS_Rf
.visible .entry _Z7l1_diffiPfS_Rf(
	.param .u32 _Z7l1_diffiPfS_Rf_param_0,
	.param .u64 .ptr .align 1 _Z7l1_diffiPfS_Rf_param_1,
	.param .u64 .ptr .align 1 _Z7l1_diffiPfS_Rf_param_2,
	.param .u64 .ptr .align 1 _Z7l1_diffiPfS_Rf_param_3
)
{
	.reg .pred 	%p<8>;
	.reg .b32 	%r<17>;
	.reg .b32 	%f<16>;
	.reg .b64 	%rd<10>;

	ld.param.u32 	%r3, [_Z7l1_diffiPfS_Rf_param_0];
	ld.param.u64 	%rd1, [_Z7l1_diffiPfS_Rf_param_1];
	ld.param.u64 	%rd2, [_Z7l1_diffiPfS_Rf_param_2];
	ld.param.u64 	%rd3, [_Z7l1_diffiPfS_Rf_param_3];
	mov.u32 	%r4, %ctaid.x;
	mov.u32 	%r5, %ntid.x;
	mov.u32 	%r1, %tid.x;
	mad.lo.s32 	%r2, %r4, %r5, %r1;
	setp.ge.s32 	%p1, %r2, %r3;
	@%p1 bra 	$L__BB5_3;
	cvta.to.global.u64 	%rd4, %rd1;
	cvta.to.global.u64 	%rd5, %rd2;
	mul.wide.s32 	%rd6, %r2, 4;
	add.s64 	%rd7, %rd4, %rd6;
	ld.global.f32 	%f2, [%rd7];
	add.s64 	%rd8, %rd5, %rd6;
	ld.global.f32 	%f3, [%rd8];
	sub.f32 	%f4, %f2, %f3;
	abs.f32 	%f5, %f4;
	mov.b32 	%r6, %f5;
	shfl.sync.down.b32	%r7|%p2, %r6, 16, 31, -1;
	mov.b32 	%f6, %r7;
	add.f32 	%f7, %f5, %f6;
	mov.b32 	%r8, %f7;
	shfl.sync.down.b32	%r9|%p3, %r8, 8, 31, -1;
	mov.b32 	%f8, %r9;
	add.f32 	%f9, %f7, %f8;
	mov.b32 	%r10, %f9;
	shfl.sync.down.b32	%r11|%p4, %r10, 4, 31, -1;
	mov.b32 	%f10, %r11;
	add.f32 	%f11, %f9, %f10;
	mov.b32 	%r12, %f11;
	shfl.sync.down.b32	%r13|%p5, %r12, 2, 31, -1;
	mov.b32 	%f12, %r13;
	add.f32 	%f13, %f11, %f12;
	mov.b32 	%r14, %f13;
	shfl.sync.down.b32	%r15|%p6, %r14, 1, 31, -1;
	mov.b32 	%f14, %r15;
	add.f32 	%f1, %f13, %f14;
	and.b32  	%r16, %r1, 31;
	setp.ne.s32 	%p7, %r16, 0;
	@%p7 bra 	$L__BB5_3;
	cvta.to.global.u64 	%rd9, %rd3;
	atom.global.add.f32 	%f15, [%rd9], %f1;
$L__BB5_3:
	ret;

}
	// .globl	_Z6l1_sumiPfRf
.visible .entry _Z6l1_sumiPfRf(
	.param .u32 _Z6l1_sumiPfRf_param_0,
	.param .u64 .ptr .align 1 _Z6l1_sumiPfRf_param_1,
	.param .u64 .ptr .align 1 _Z6l1_sumiPfRf_param_2
)
{
	.reg .pred 	%p<8>;
	.reg .b32 	%r<17>;
	.reg .b32 	%f<14>;
	.reg .b64 	%rd<7>;

	ld.param.u32 	%r3, [_Z6l1_sumiPfRf_param_0];
	ld.param.u64 	%rd1, [_Z6l1_sumiPfRf_param_1];
	ld.param.u64 	%rd2, [_Z6l1_sumiPfRf_param_2];
	mov.u32 	%r4, %ctaid.x;
	mov.u32 	%r5, %ntid.x;
	mov.u32 	%r1, %tid.x;
	mad.lo.s32 	%r2, %r4, %r5, %r1;
	setp.ge.s32 	%p1, %r2, %r3;
	@%p1 bra 	$L__BB6_3;
	cvta.to.global.u64 	%rd3, %rd1;
	mul.wide.s32 	%rd4, %r2, 4;
	add.s64 	%rd5, %rd3, %rd4;
	ld.global.f32 	%f2, [%rd5];
	abs.f32 	%f3, %f2;
	mov.b32 	%r6, %f3;
	shfl.sync.down.b32	%r7|%p2, %r6, 16, 31, -1;
	mov.b32 	%f4, %r7;
	add.f32 	%f5, %f3, %f4;
	mov.b32 	%r8, %f5;
	shfl.sync.down.b32	%r9|%p3, %r8, 8, 31, -1;
	mov.b32 	%f6, %r9;
	add.f32 	%f7, %f5, %f6;
	mov.b32 	%r10, %f7;
	shfl.sync.down.b32	%r11|%p4, %r10, 4, 31, -1;
	mov.b32 	%f8, %r11;
	add.f32 	%f9, %f7, %f8;
	mov.b32 	%r12, %f9;
	shfl.sync.down.b32	%r13|%p5, %r12, 2, 31, -1;
	mov.b32 	%f10, %r13;
	add.f32 	%f11, %f9, %f10;
	mov.b32 	%r14, %f11;
	shfl.sync.down.b32	%r15|%p6, %r14, 1, 31, -1;
	mov.b32 	%f12, %r15;
	add.f32 	%f1, %f11, %f12;
	and.b32  	%r16, %r1, 31;
	setp.ne.s32 	%p7, %r16, 0;
	@%p7 bra 	$L__BB6_3;
	cvta.to.global.u64 	%rd6, %rd2;
	atom.global.add.f32 	%f13, [%rd6], %f1;
$L__BB6_3:
	ret;

}
.func  (.param .b64 func_retval0) __internal_accurate_pow(
	.param .b64 __internal_accurate_pow_param_0
)
{
	.reg .pred 	%p<8>;
	.reg .b32 	%r<49>;
	.reg .b32 	%f<3>;
	.reg .b64 	%fd<109>;

	ld.param.f64 	%fd10, [__internal_accurate_pow_param_0];
	{
	.reg .b32 %temp; 
	mov.b64 	{%temp, %r46}, %fd10;
	}
	{
	.reg .b32 %temp; 
	mov.b64 	{%r45, %temp}, %fd10;
	}
	shr.u32 	%r47, %r46, 20;
	setp.gt.u32 	%p1, %r46, 1048575;
	@%p1 bra 	$L__BB7_2;
	mul.f64 	%fd11, %fd10, 0d4350000000000000;
	{
	.reg .b32 %temp; 
	mov.b64 	{%temp, %r46}, %fd11;
	}
	{
	.reg .b32 %temp; 
	mov.b64 	{%r45, %temp}, %fd11;
	}
	shr.u32 	%r16, %r46, 20;
	add.s32 	%r47, %r16, -54;
$L__BB7_2:
	add.s32 	%r48, %r47, -1023;
	and.b32  	%r17, %r46, -2146435073;
	or.b32  	%r18, %r17, 1072693248;
	mov.b64 	%fd107, {%r45, %r18};
	setp.lt.u32 	%p2, %r18, 1073127583;
	@%p2 bra 	$L__BB7_4;
	{
	.reg .b32 %temp; 
	mov.b64 	{%r19, %temp}, %fd107;
	}
	{
	.reg .b32 %temp; 
	mov.b64 	{%temp, %r20}, %fd107;
	}
	add.s32 	%r21, %r20, -1048576;
	mov.b64 	%fd107, {%r19, %r21};
	add.s32 	%r48, %r47, -1022;
$L__BB7_4:
	add.f64 	%fd12, %fd107, 0dBFF0000000000000;
	add.f64 	%fd13, %fd107, 0d3FF0000000000000;
	rcp.approx.ftz.f64 	%fd14, %fd13;
	neg.f64 	%fd15, %fd13;
	fma.rn.f64 	%fd16, %fd15, %fd14, 0d3FF0000000000000;
	fma.rn.f64 	%fd17, %fd16, %fd16, %fd16;
	fma.rn.f64 	%fd18, %fd17, %fd14, %fd14;
	mul.f64 	%fd19, %fd12, %fd18;
	fma.rn.f64 	%fd20, %fd12, %fd18, %fd19;
	mul.f64 	%fd21, %fd20, %fd20;
	fma.rn.f64 	%fd22, %fd21, 0d3EB0F5FF7D2CAFE2, 0d3ED0F5D241AD3B5A;
	fma.rn.f64 	%fd23, %fd22, %fd21, 0d3EF3B20A75488A3F;
	fma.rn.f64 	%fd24, %fd23, %fd21, 0d3F1745CDE4FAECD5;
	fma.rn.f64 	%fd25, %fd24, %fd21, 0d3F3C71C7258A578B;
	fma.rn.f64 	%fd26, %fd25, %fd21, 0d3F6249249242B910;
	fma.rn.f64 	%fd27, %fd26, %fd21, 0d3F89999999999DFB;
	sub.f64 	%fd28, %fd12, %fd20;
	add.f64 	%fd29, %fd28, %fd28;
	neg.f64 	%fd30, %fd20;
	fma.rn.f64 	%fd31, %fd30, %fd12, %fd29;
	mul.f64 	%fd32, %fd18, %fd31;
	fma.rn.f64 	%fd33, %fd21, %fd27, 0d3FB5555555555555;
	mov.f64 	%fd34, 0d3FB5555555555555;
	sub.f64 	%fd35, %fd34, %fd33;
	fma.rn.f64 	%fd36, %fd21, %fd27, %fd35;
	add.f64 	%fd37, %fd36, 0dBC46A4CB00B9E7B0;
	add.f64 	%fd38, %fd33, %fd37;
	sub.f64 	%fd39, %fd33, %fd38;
	add.f64 	%fd40, %fd37, %fd39;
	mul.rn.f64 	%fd41, %fd20, %fd20;
	neg.f64 	%fd42, %fd41;
	fma.rn.f64 	%fd43, %fd20, %fd20, %fd42;
	{
	.reg .b32 %temp; 
	mov.b64 	{%r22, %temp}, %fd32;
	}
	{
	.reg .b32 %temp; 
	mov.b64 	{%temp, %r23}, %fd32;
	}
	add.s32 	%r24, %r23, 1048576;
	mov.b64 	%fd44, {%r22, %r24};
	fma.rn.f64 	%fd45, %fd20, %fd44, %fd43;
	mul.rn.f64 	%fd46, %fd41, %fd20;
	neg.f64 	%fd47, %fd46;
	fma.rn.f64 	%fd48, %fd41, %fd20, %fd47;
	fma.rn.f64 	%fd49, %fd41, %fd32, %fd48;
	fma.rn.f64 	%fd50, %fd45, %fd20, %fd49;
	mul.rn.f64 	%fd51, %fd38, %fd46;
	neg.f64 	%fd52, %fd51;
	fma.rn.f64 	%fd53, %fd38, %fd46, %fd52;
	fma.rn.f64 	%fd54, %fd38, %fd50, %fd53;
	fma.rn.f64 	%fd55, %fd40, %fd46, %fd54;
	add.f64 	%fd56, %fd51, %fd55;
	sub.f64 	%fd57, %fd51, %fd56;
	add.f64 	%fd58, %fd55, %fd57;
	add.f64 	%fd59, %fd20, %fd56;
	sub.f64 	%fd60, %fd20, %fd59;
	add.f64 	%fd61, %fd56, %fd60;
	add.f64 	%fd62, %fd58, %fd61;
	add.f64 	%fd63, %fd32, %fd62;
	add.f64 	%fd64, %fd59, %fd63;
	sub.f64 	%fd65, %fd59, %fd64;
	add.f64 	%fd66, %fd63, %fd65;
	xor.b32  	%r25, %r48, -2147483648;
	mov.b32 	%r26, 1127219200;
	mov.b64 	%fd67, {%r25, %r26};
	mov.b32 	%r27, -2147483648;
	mov.b64 	%fd68, {%r27, %r26};
	sub.f64 	%fd69, %fd67, %fd68;
	fma.rn.f64 	%fd70, %fd69, 0d3FE62E42FEFA39EF, %fd64;
	fma.rn.f64 	%fd71, %fd69, 0dBFE62E42FEFA39EF, %fd70;
	sub.f64 	%fd72, %fd71, %fd64;
	sub.f64 	%fd73, %fd66, %fd72;
	fma.rn.f64 	%fd74, %fd69, 0d3C7ABC9E3B39803F, %fd73;
	add.f64 	%fd75, %fd70, %fd74;
	sub.f64 	%fd76, %fd70, %fd75;
	add.f64 	%fd77, %fd74, %fd76;
	mov.f64 	%fd78, 0d4000000000000000;
	{
	.reg .b32 %temp; 
	mov.b64 	{%temp, %r28}, %fd78;
	}
	{
	.reg .b32 %temp; 
	mov.b64 	{%r29, %temp}, %fd78;
	}
	shl.b32 	%r30, %r28, 1;
	setp.gt.u32 	%p3, %r30, -33554433;
	and.b32  	%r31, %r28, -15728641;
	selp.b32 	%r32, %r31, %r28, %p3;
	mov.b64 	%fd79, {%r29, %r32};
	mul.rn.f64 	%fd80, %fd75, %fd79;
	neg.f64 	%fd81, %fd80;
	fma.rn.f64 	%fd82, %fd75, %fd79, %fd81;
	fma.rn.f64 	%fd83, %fd77, %fd79, %fd82;
	add.f64 	%fd4, %fd80, %fd83;
	sub.f64 	%fd84, %fd80, %fd4;
	add.f64 	%fd5, %fd83, %fd84;
	fma.rn.f64 	%fd85, %fd4, 0d3FF71547652B82FE, 0d4338000000000000;
	{
	.reg .b32 %temp; 
	mov.b64 	{%r13, %temp}, %fd85;
	}
	mov.f64 	%fd86, 0dC338000000000000;
	add.rn.f64 	%fd87, %fd85, %fd86;
	fma.rn.f64 	%fd88, %fd87, 0dBFE62E42FEFA39EF, %fd4;
	fma.rn.f64 	%fd89, %fd87, 0dBC7ABC9E3B39803F, %fd88;
	fma.rn.f64 	%fd90, %fd89, 0d3E5ADE1569CE2BDF, 0d3E928AF3FCA213EA;
	fma.rn.f64 	%fd91, %fd90, %fd89, 0d3EC71DEE62401315;
	fma.rn.f64 	%fd92, %fd91, %fd89, 0d3EFA01997C89EB71;
	fma.rn.f64 	%fd93, %fd92, %fd89, 0d3F2A01A014761F65;
	fma.rn.f64 	%fd94, %fd93, %fd89, 0d3F56C16C1852B7AF;
	fma.rn.f64 	%fd95, %fd94, %fd89, 0d3F81111111122322;
	fma.rn.f64 	%fd96, %fd95, %fd89, 0d3FA55555555502A1;
	fma.rn.f64 	%fd97, %fd96, %fd89, 0d3FC5555555555511;
	fma.rn.f64 	%fd98, %fd97, %fd89, 0d3FE000000000000B;
	fma.rn.f64 	%fd99, %fd98, %fd89, 0d3FF0000000000000;
	fma.rn.f64 	%fd100, %fd99, %fd89, 0d3FF0000000000000;
	{
	.reg .b32 %temp; 
	mov.b64 	{%r14, %temp}, %fd100;
	}
	{
	.reg .b32 %temp; 
	mov.b64 	{%temp, %r15}, %fd100;
	}
	shl.b32 	%r33, %r13, 20;
	add.s32 	%r34, %r33, %r15;
	mov.b64 	%fd108, {%r14, %r34};
	{
	.reg .b32 %temp; 
	mov.b64 	{%temp, %r35}, %fd4;
	}
	mov.b32 	%f2, %r35;
	abs.f32 	%f1, %f2;
	setp.lt.f32 	%p4, %f1, 0f4086232B;
	@%p4 bra 	$L__BB7_7;
	setp.lt.f64 	%p5, %fd4, 0d0000000000000000;
	add.f64 	%fd101, %fd4, 0d7FF0000000000000;
	selp.f64 	%fd108, 0d0000000000000000, %fd101, %p5;
	setp.geu.f32 	%p6, %f1, 0f40874800;
	@%p6 bra 	$L__BB7_7;
	shr.u32 	%r36, %r13, 31;
	add.s32 	%r37, %r13, %r36;
	shr.s32 	%r38, %r37, 1;
	shl.b32 	%r39, %r38, 20;
	add.s32 	%r40, %r15, %r39;
	mov.b64 	%fd102, {%r14, %r40};
	sub.s32 	%r41, %r13, %r38;
	shl.b32 	%r42, %r41, 20;
	add.s32 	%r43, %r42, 1072693248;
	mov.b32 	%r44, 0;
	mov.b64 	%fd103, {%r44, %r43};
	mul.f64 	%fd108, %fd103, %fd102;
$L__BB7_7:
	abs.f64 	%fd104, %fd108;
	setp.eq.f64 	%p7, %fd104, 0d7FF0000000000000;
	fma.rn.f64 	%fd105, %fd108, %fd5, %fd108;
	selp.f64 	%fd106, %fd108, %fd105, %p7;
	st.param.f64 	[func_retval0], %fd106;
	ret;

}


// ===== COMPILED SASS (sm_100) =====

	.target	sm_100

	.elftype	@"ET_EXEC"


//--------------------- .note.nv.tkinfo           --------------------------
	.section	.note.nv.tkinfo,"",@"SHT_NOTE"
	.sectionflags	@"SHF_NOTE_NV_TKINFO"
	.tkinfo
        /*0018*/ 	.word	0x00000002
        /*0030*/ 	.string	""
        /*0030*/ 	.string	"ptxas"
        /*0030*/ 	.string	"Cuda compilation tools, release 13.0, V13.0.88"
        /*0030*/ 	.string	"Build cuda_13.0.r13.0/compiler.36424714_0"
        /*0030*/ 	.string	"-arch sm_100 -m 64 "



//--------------------- .note.nv.cuinfo           --------------------------
	.section	.note.nv.cuinfo,"",@"SHT_NOTE"
	.sectionflags	@"SHF_NOTE_NV_CUINFO"
        /*0018*/ 	.short	0x0002
        /*001a*/ 	.short	0x0064
        /*001c*/ 	.short	0x0082
	.zero		2


//--------------------- .nv.info                  --------------------------
	.section	.nv.info,"",@"SHT_CUDA_INFO"
	.align	4


	//----- nvinfo : EIATTR_REGCOUNT
	.align		4
        /*0000*/ 	.byte	0x04, 0x2f
        /*0002*/ 	.short	(.L_3 - .L_2)
	.align		4
.L_2:
        /*0004*/ 	.word	index@(_Z10build_up_biiPfS_S_ffff)
        /*0008*/ 	.word	0x00000028


	//----- nvinfo : EIATTR_FRAME_SIZE
	.align		4
.L_3:
        /*000c*/ 	.byte	0x04, 0x11
        /*000e*/ 	.short	(.L_5 - .L_4)
	.align		4
.L_4:
        /*0010*/ 	.word	index@($_Z10build_up_biiPfS_S_ffff$__internal_accurate_pow)
        /*0014*/ 	.word	0x00000000


	//----- nvinfo : EIATTR_FRAME_SIZE
	.align		4
.L_5:
        /*0018*/ 	.byte	0x04, 0x11
        /*001a*/ 	.short	(.L_7 - .L_6)
	.align		4
.L_6:
        /*001c*/ 	.word	index@($__internal_4_$__cuda_sm20_rcp_rn_f32_slowpath)
        /*0020*/ 	.word	0x00000000


	//----- nvinfo : EIATTR_FRAME_SIZE
	.align		4
.L_7:
        /*0024*/ 	.byte	0x04, 0x11
        /*0026*/ 	.short	(.L_9 - .L_8)
	.align		4
.L_8:
        /*0028*/ 	.word	index@($__internal_3_$__cuda_sm20_div_rn_f64_full)
        /*002c*/ 	.word	0x00000000


	//----- nvinfo : EIATTR_FRAME_SIZE
	.align		4
.L_9:
        /*0030*/ 	.byte	0x04, 0x11
        /*0032*/ 	.short	(.L_11 - .L_10)
	.align		4
.L_10:
        /*0034*/ 	.word	index@(_Z10build_up_biiPfS_S_ffff)
        /*0038*/ 	.word	0x00000000


	//----- nvinfo : EIATTR_REGCOUNT
	.align		4
.L_11:
        /*003c*/ 	.byte	0x04, 0x2f
        /*003e*/ 	.short	(.L_13 - .L_12)
	.align		4
.L_12:
        /*0040*/ 	.word	index@(_Z16pressure_poissoniiPfS_S_ff)
        /*0044*/ 	.word	0x00000013


	//----- nvinfo : EIATTR_FRAME_SIZE
	.align		4
.L_13:
        /*0048*/ 	.byte	0x04, 0x11
        /*004a*/ 	.short	(.L_15 - .L_14)
	.align		4
.L_14:
        /*004c*/ 	.word	index@($__internal_2_$__cuda_sm3x_div_rn_noftz_f32_slowpath)
        /*0050*/ 	.word	0x00000000


	//----- nvinfo : EIATTR_FRAME_SIZE
	.align		4
.L_15:
        /*0054*/ 	.byte	0x04, 0x11
        /*0056*/ 	.short	(.L_17 - .L_16)
	.align		4
.L_16:
        /*0058*/ 	.word	index@(_Z16pressure_poissoniiPfS_S_ff)
        /*005c*/ 	.word	0x00000000


	//----- nvinfo : EIATTR_REGCOUNT
	.align		4
.L_17:
        /*0060*/ 	.byte	0x04, 0x2f
        /*0062*/ 	.short	(.L_19 - .L_18)
	.align		4
.L_18:
        /*0064*/ 	.word	index@(_Z25pressure_poisson_boundaryiiPf)
        /*0068*/ 	.word	0x0000000e


	//----- nvinfo : EIATTR_FRAME_SIZE
	.align		4
.L_19:
        /*006c*/ 	.byte	0x04, 0x11
        /*006e*/ 	.short	(.L_21 - .L_20)
	.align		4
.L_20:
        /*0070*/ 	.word	index@(_Z25pressure_poisson_boundaryiiPf)
        /*0074*/ 	.word	0x00000000


	//----- nvinfo : EIATTR_REGCOUNT
	.align		4
.L_21:
        /*0078*/ 	.byte	0x04, 0x2f
        /*007a*/ 	.short	(.L_23 - .L_22)
	.align		4
.L_22:
        /*007c*/ 	.word	index@(_Z10compute_uviiPfS_S_S_S_fffff)
        /*0080*/ 	.word	0x00000020


	//----- nvinfo : EIATTR_FRAME_SIZE
	.align		4
.L_23:
        /*0084*/ 	.byte	0x04, 0x11
        /*0086*/ 	.short	(.L_25 - .L_24)
	.align		4
.L_24:
        /*0088*/ 	.word	index@($__internal_1_$__cuda_sm3x_div_rn_noftz_f32_slowpath)
        /*008c*/ 	.word	0x00000000


	//----- nvinfo : EIATTR_FRAME_SIZE
	.align		4
.L_25:
        /*0090*/ 	.byte	0x04, 0x11
        /*0092*/ 	.short	(.L_27 - .L_26)
	.align		4
.L_26:
        /*0094*/ 	.word	index@($__internal_0_$__cuda_sm20_div_rn_f64_full)
        /*0098*/ 	.word	0x00000000


	//----- nvinfo : EIATTR_FRAME_SIZE
	.align		4
.L_27:
        /*009c*/ 	.byte	0x04, 0x11
        /*009e*/ 	.short	(.L_29 - .L_28)
	.align		4
.L_28:
        /*00a0*/ 	.word	index@(_Z10compute_uviiPfS_S_S_S_fffff)
        /*00a4*/ 	.word	0x00000000


	//----- nvinfo : EIATTR_REGCOUNT
	.align		4
.L_29:
        /*00a8*/ 	.byte	0x04, 0x2f
        /*00aa*/ 	.short	(.L_31 - .L_30)
	.align		4
.L_30:
        /*00ac*/ 	.word	index@(_Z19compute_uv_boundaryiiPfS_)
        /*00b0*/ 	.word	0x0000000e


	//----- nvinfo : EIATTR_FRAME_SIZE
	.align		4
.L_31:
        /*00b4*/ 	.byte	0x04, 0x11
        /*00b6*/ 	.short	(.L_33 - .L_32)
	.align		4
.L_32:
        /*00b8*/ 	.word	index@(_Z19compute_uv_boundaryiiPfS_)
        /*00bc*/ 	.word	0x00000000


	//----- nvinfo : EIATTR_REGCOUNT
	.align		4
.L_33:
        /*00c0*/ 	.byte	0x04, 0x2f
        /*00c2*/ 	.short	(.L_35 - .L_34)
	.align		4
.L_34:
        /*00c4*/ 	.word	index@(_Z7l1_diffiPfS_Rf)
        /*00c8*/ 	.word	0x0000000d


	//----- nvinfo : EIATTR_FRAME_SIZE
	.align		4
.L_35:
        /*00cc*/ 	.byte	0x04, 0x11
        /*00ce*/ 	.short	(.L_37 - .L_36)
	.align		4
.L_36:
        /*00d0*/ 	.word	index@(_Z7l1_diffiPfS_Rf)
        /*00d4*/ 	.word	0x00000000


	//----- nvinfo : EIATTR_REGCOUNT
	.align		4
.L_37:
        /*00d8*/ 	.byte	0x04, 0x2f
        /*00da*/ 	.short	(.L_39 - .L_38)
	.align		4
.L_38:
        /*00dc*/ 	.word	index@(_Z6l1_sumiPfRf)
        /*00e0*/ 	.word	0x0000000c


	//----- nvinfo : EIATTR_FRAME_SIZE
	.align		4
.L_39:
        /*00e4*/ 	.byte	0x04, 0x11
        /*00e6*/ 	.short	(.L_41 - .L_40)
	.align		4
.L_40:
        /*00e8*/ 	.word	index@(_Z6l1_sumiPfRf)
        /*00ec*/ 	.word	0x00000000


	//----- nvinfo : EIATTR_MIN_STACK_SIZE
	.align		4
.L_41:
        /*00f0*/ 	.byte	0x04, 0x12
        /*00f2*/ 	.short	(.L_43 - .L_42)
	.align		4
.L_42:
        /*00f4*/ 	.word	index@(_Z6l1_sumiPfRf)
        /*00f8*/ 	.word	0x00000000


	//----- nvinfo : EIATTR_MIN_STACK_SIZE
	.align		4
.L_43:
        /*00fc*/ 	.byte	0x04, 0x12
        /*00fe*/ 	.short	(.L_45 - .L_44)
	.align		4
.L_44:
        /*0100*/ 	.word	index@(_Z7l1_diffiPfS_Rf)
        /*0104*/ 	.word	0x00000000


	//----- nvinfo : EIATTR_MIN_STACK_SIZE
	.align		4
.L_45:
        /*0108*/ 	.byte	0x04, 0x12
        /*010a*/ 	.short	(.L_47 - .L_46)
	.align		4
.L_46:
        /*010c*/ 	.word	index@(_Z19compute_uv_boundaryiiPfS_)
        /*0110*/ 	.word	0x00000000


	//----- nvinfo : EIATTR_MIN_STACK_SIZE
	.align		4
.L_47:
        /*0114*/ 	.byte	0x04, 0x12
        /*0116*/ 	.short	(.L_49 - .L_48)
	.align		4
.L_48:
        /*0118*/ 	.word	index@(_Z10compute_uviiPfS_S_S_S_fffff)
        /*011c*/ 	.word	0x00000000


	//----- nvinfo : EIATTR_MIN_STACK_SIZE
	.align		4
.L_49:
        /*0120*/ 	.byte	0x04, 0x12
        /*0122*/ 	.short	(.L_51 - .L_50)
	.align		4
.L_50:
        /*0124*/ 	.word	index@(_Z25pressure_poisson_boundaryiiPf)
        /*0128*/ 	.word	0x00000000


	//----- nvinfo : EIATTR_MIN_STACK_SIZE
	.align		4
.L_51:
        /*012c*/ 	.byte	0x04, 0x12
        /*012e*/ 	.short	(.L_53 - .L_52)
	.align		4
.L_52:
        /*0130*/ 	.word	index@(_Z16pressure_poissoniiPfS_S_ff)
        /*0134*/ 	.word	0x00000000


	//----- nvinfo : EIATTR_MIN_STACK_SIZE
	.align		4
.L_53:
        /*0138*/ 	.byte	0x04, 0x12
        /*013a*/ 	.short	(.L_55 - .L_54)
	.align		4
.L_54:
        /*013c*/ 	.word	index@(_Z10build_up_biiPfS_S_ffff)
        /*0140*/ 	.word	0x00000000
.L_55:


//--------------------- .nv.compat                --------------------------
	.section	.nv.compat,"",@"SHT_CUDA_COMPAT_INFO"
	.align	4
        /*0000*/ 	.byte	0x02, 0x09, 0x00, 0x00, 0x02, 0x02, 0x01, 0x00, 0x02, 0x05, 0x05, 0x00, 0x03, 0x07, 0x01, 0x01
        /*0010*/ 	.byte	0x02, 0x03, 0x00, 0x00, 0x02, 0x06, 0x01, 0x00, 0x04, 0x0b, 0x08, 0x00, 0x01, 0x00, 0x00, 0x00
        /*0020*/ 	.byte	0x00, 0x00, 0x00, 0x00


//--------------------- .nv.info._Z6l1_sumiPfRf   --------------------------
	.section	.nv.info._Z6l1_sumiPfRf,"",@"SHT_CUDA_INFO"
	.sectionflags	@""
	.align	4


	//----- nvinfo : EIATTR_CUDA_API_VERSION
	.align		4
        /*0000*/ 	.byte	0x04, 0x37
        /*0002*/ 	.short	(.L_57 - .L_56)
.L_56:
        /*0004*/ 	.word	0x00000082


	//----- nvinfo : EIATTR_KPARAM_INFO
	.align		4
.L_57:
        /*0008*/ 	.byte	0x04, 0x17
        /*000a*/ 	.short	(.L_59 - .L_58)
.L_58:
        /*000c*/ 	.word	0x00000000
        /*0010*/ 	.short	0x0002
        /*0012*/ 	.short	0x0010
        /*0014*/ 	.byte	0x00, 0xf5, 0x21, 0x00


	//----- nvinfo : EIATTR_KPARAM_INFO
	.align		4
.L_59:
        /*0018*/ 	.byte	0x04, 0x17
        /*001a*/ 	.short	(.L_61 - .L_60)
.L_60:
        /*001c*/ 	.word	0x00000000
        /*0020*/ 	.short	0x0001
        /*0022*/ 	.short	0x0008
        /*0024*/ 	.byte	0x00, 0xf5, 0x21, 0x00


	//----- nvinfo : EIATTR_KPARAM_INFO
	.align		4
.L_61:
        /*0028*/ 	.byte	0x04, 0x17
        /*002a*/ 	.short	(.L_63 - .L_62)
.L_62:
        /*002c*/ 	.word	0x00000000
        /*0030*/ 	.short	0x0000
        /*0032*/ 	.short	0x0000
        /*0034*/ 	.byte	0x00, 0xf0, 0x11, 0x00


	//----- nvinfo : EIATTR_SPARSE_MMA_MASK
	.align		4
.L_63:
        /*0038*/ 	.byte	0x03, 0x50
        /*003a*/ 	.short	0x0000


	//----- nvinfo : EIATTR_MAXREG_COUNT
	.align		4
        /*003c*/ 	.byte	0x03, 0x1b
        /*003e*/ 	.short	0x00ff


	//----- nvinfo : EIATTR_MERCURY_ISA_VERSION
	.align		4
        /*0040*/ 	.byte	0x03, 0x5f
        /*0042*/ 	.short	0x0101


	//----- nvinfo : EIATTR_COOP_GROUP_MASK_REGIDS
	.align		4
        /*0044*/ 	.byte	0x04, 0x29
        /*0046*/ 	.short	(.L_65 - .L_64)


	//   ....[0]....
.L_64:
        /*0048*/ 	.word	0xffffffff


	//   ....[1]....
        /*004c*/ 	.word	0xffffffff


	//   ....[2]....
        /*0050*/ 	.word	0xffffffff


	//   ....[3]....
        /*0054*/ 	.word	0xffffffff


	//   ....[4]....
        /*0058*/ 	.word	0xffffffff


	//----- nvinfo : EIATTR_COOP_GROUP_INSTR_OFFSETS
	.align		4
.L_65:
        /*005c*/ 	.byte	0x04, 0x28
        /*005e*/ 	.short	(.L_67 - .L_66)


	//   ....[0]....
.L_66:
        /*0060*/ 	.word	0x000000e0


	//   ....[1]....
        /*0064*/ 	.word	0x00000100


	//   ....[2]....
        /*0068*/ 	.word	0x00000120


	//   ....[3]....
        /*006c*/ 	.word	0x00000140


	//   ....[4]....
        /*0070*/ 	.word	0x00000160


	//----- nvinfo : EIATTR_VRC_CTA_INIT_COUNT
	.align		4
.L_67:
        /*0074*/ 	.byte	0x02, 0x4a
	.zero		1
	.zero		1


	//----- nvinfo : EIATTR_EXIT_INSTR_OFFSETS
	.align		4
        /*0078*/ 	.byte	0x04, 0x1c
        /*007a*/ 	.short	(.L_69 - .L_68)


	//   ....[0]....
.L_68:
        /*007c*/ 	.word	0x00000070


	//   ....[1]....
        /*0080*/ 	.word	0x00000170


	//   ....[2]....
        /*0084*/ 	.word	0x000001b0


	//----- nvinfo : EIATTR_CBANK_PARAM_SIZE
	.align		4
.L_69:
        /*0088*/ 	.byte	0x03, 0x19
        /*008a*/ 	.short	0x0018


	//----- nvinfo : EIATTR_PARAM_CBANK
	.align		4
        /*008c*/ 	.byte	0x04, 0x0a
        /*008e*/ 	.short	(.L_71 - .L_70)
	.align		4
.L_70:
        /*0090*/ 	.word	index@(.nv.constant0._Z6l1_sumiPfRf)
        /*0094*/ 	.short	0x0380
        /*0096*/ 	.short	0x0018


	//----- nvinfo : EIATTR_SW_WAR
	.align		4
.L_71:
        /*0098*/ 	.byte	0x04, 0x36
        /*009a*/ 	.short	(.L_73 - .L_72)
.L_72:
        /*009c*/ 	.word	0x00000008
.L_73:


//--------------------- .nv.info._Z7l1_diffiPfS_Rf --------------------------
	.section	.nv.info._Z7l1_diffiPfS_Rf,"",@"SHT_CUDA_INFO"
	.sectionflags	@""
	.align	4


	//----- nvinfo : EIATTR_CUDA_API_VERSION
	.align		4
        /*0000*/ 	.byte	0x04, 0x37
        /*0002*/ 	.short	(.L_75 - .L_74)
.L_74:
        /*0004*/ 	.word	0x00000082


	//----- nvinfo : EIATTR_KPARAM_INFO
	.align		4
.L_75:
        /*0008*/ 	.byte	0x04, 0x17
        /*000a*/ 	.short	(.L_77 - .L_76)
.L_76:
        /*000c*/ 	.word	0x00000000
        /*0010*/ 	.short	0x0003
        /*0012*/ 	.short	0x0018
        /*0014*/ 	.byte	0x00, 0xf5, 0x21, 0x00


	//----- nvinfo : EIATTR_KPARAM_INFO
	.align		4
.L_77:
        /*0018*/ 	.byte	0x04, 0x17
        /*001a*/ 	.short	(.L_79 - .L_78)
.L_78:
        /*001c*/ 	.word	0x00000000
        /*0020*/ 	.short	0x0002
        /*0022*/ 	.short	0x0010
        /*0024*/ 	.byte	0x00, 0xf5, 0x21, 0x00


	//----- nvinfo : EIATTR_KPARAM_INFO
	.align		4
.L_79:
        /*0028*/ 	.byte	0x04, 0x17
        /*002a*/ 	.short	(.L_81 - .L_80)
.L_80:
        /*002c*/ 	.word	0x00000000
        /*0030*/ 	.short	0x0001
        /*0032*/ 	.short	0x0008
        /*0034*/ 	.byte	0x00, 0xf5, 0x21, 0x00


	//----- nvinfo : EIATTR_KPARAM_INFO
	.align		4
.L_81:
        /*0038*/ 	.byte	0x04, 0x17
        /*003a*/ 	.short	(.L_83 - .L_82)
.L_82:
        /*003c*/ 	.word	0x00000000
        /*0040*/ 	.short	0x0000
        /*0042*/ 	.short	0x0000
        /*0044*/ 	.byte	0x00, 0xf0, 0x11, 0x00


	//----- nvinfo : EIATTR_SPARSE_MMA_MASK
	.align		4
.L_83:
        /*0048*/ 	.byte	0x03, 0x50
        /*004a*/ 	.short	0x0000


	//----- nvinfo : EIATTR_MAXREG_COUNT
	.align		4
        /*004c*/ 	.byte	0x03, 0x1b
        /*004e*/ 	.short	0x00ff


	//----- nvinfo : EIATTR_MERCURY_ISA_VERSION
	.align		4
        /*0050*/ 	.byte	0x03, 0x5f
        /*0052*/ 	.short	0x0101


	//----- nvinfo : EIATTR_COOP_GROUP_MASK_REGIDS
	.align		4
        /*0054*/ 	.byte	0x04, 0x29
        /*0056*/ 	.short	(.L_85 - .L_84)


	//   ....[0]....
.L_84:
        /*0058*/ 	.word	0xffffffff


	//   ....[1]....
        /*005c*/ 	.word	0xffffffff


	//   ....[2]....
        /*0060*/ 	.word	0xffffffff


	//   ....[3]....
        /*0064*/ 	.word	0xffffffff


	//   ....[4]....
        /*0068*/ 	.word	0xffffffff


	//----- nvinfo : EIATTR_COOP_GROUP_INSTR_OFFSETS
	.align		4
.L_85:
        /*006c*/ 	.byte	0x04, 0x28
        /*006e*/ 	.short	(.L_87 - .L_86)


	//   ....[0]....
.L_86:
        /*0070*/ 	.word	0x00000120


	//   ....[1]....
        /*0074*/ 	.word	0x00000140


	//   ....[2]....
        /*0078*/ 	.word	0x00000160


	//   ....[3]....
        /*007c*/ 	.word	0x00000180


	//   ....[4]....
        /*0080*/ 	.word	0x000001a0


	//----- nvinfo : EIATTR_VRC_CTA_INIT_COUNT
	.align		4
.L_87:
        /*0084*/ 	.byte	0x02, 0x4a
	.zero		1
	.zero		1


	//----- nvinfo : EIATTR_EXIT_INSTR_OFFSETS
	.align		4
        /*0088*/ 	.byte	0x04, 0x1c
        /*008a*/ 	.short	(.L_89 - .L_88)


	//   ....[0]....
.L_88:
        /*008c*/ 	.word	0x00000070


	//   ....[1]....
        /*0090*/ 	.word	0x000001b0


	//   ....[2]....
        /*0094*/ 	.word	0x000001f0


	//----- nvinfo : EIATTR_CBANK_PARAM_SIZE
	.align		4
.L_89:
        /*0098*/ 	.byte	0x03, 0x19
        /*009a*/ 	.short	0x0020


	//----- nvinfo : EIATTR_PARAM_CBANK
	.align		4
        /*009c*/ 	.byte	0x04, 0x0a
        /*009e*/ 	.short	(.L_91 - .L_90)
	.align		4
.L_90:
        /*00a0*/ 	.word	index@(.nv.constant0._Z7l1_diffiPfS_Rf)
        /*00a4*/ 	.short	0x0380
        /*00a6*/ 	.short	0x0020


	//----- nvinfo : EIATTR_SW_WAR
	.align		4
.L_91:
        /*00a8*/ 	.byte	0x04, 0x36
        /*00aa*/ 	.short	(.L_93 - .L_92)
.L_92:
        /*00ac*/ 	.word	0x00000008
.L_93:


//--------------------- .nv.info._Z19compute_uv_boundaryiiPfS_ --------------------------
	.section	.nv.info._Z19compute_uv_boundaryiiPfS_,"",@"SHT_CUDA_INFO"
	.sectionflags	@""
	.align	4


	//----- nvinfo : EIATTR_CUDA_API_VERSION
	.align		4
        /*0000*/ 	.byte	0x04, 0x37
        /*0002*/ 	.short	(.L_95 - .L_94)
.L_94:
        /*0004*/ 	.word	0x00000082


	//----- nvinfo : EIATTR_KPARAM_INFO
	.align		4
.L_95:
        /*0008*/ 	.byte	0x04, 0x17
        /*000a*/ 	.short	(.L_97 - .L_96)
.L_96:
        /*000c*/ 	.word	0x00000000
        /*0010*/ 	.short	0x0003
        /*0012*/ 	.short	0x0010
        /*0014*/ 	.byte	0x00, 0xf5, 0x21, 0x00


	//----- nvinfo : EIATTR_KPARAM_INFO
	.align		4
.L_97:
        /*0018*/ 	.byte	0x04, 0x17
        /*001a*/ 	.short	(.L_99 - .L_98)
.L_98:
        /*001c*/ 	.word	0x00000000
        /*0020*/ 	.short	0x0002
        /*0022*/ 	.short	0x0008
        /*0024*/ 	.byte	0x00, 0xf5, 0x21, 0x00


	//----- nvinfo : EIATTR_KPARAM_INFO
	.align		4
.L_99:
        /*0028*/ 	.byte	0x04, 0x17
        /*002a*/ 	.short	(.L_101 - .L_100)
.L_100:
        /*002c*/ 	.word	0x00000000
        /*0030*/ 	.short	0x0001
        /*0032*/ 	.short	0x0004
        /*0034*/ 	.byte	0x00, 0xf0, 0x11, 0x00


	//----- nvinfo : EIATTR_KPARAM_INFO
	.align		4
.L_101:
        /*0038*/ 	.byte	0x04, 0x17
        /*003a*/ 	.short	(.L_103 - .L_102)
.L_102:
        /*003c*/ 	.word	0x00000000
        /*0040*/ 	.short	0x0000
        /*0042*/ 	.short	0x0000
        /*0044*/ 	.byte	0x00, 0xf0, 0x11, 0x00


	//----- nvinfo : EIATTR_SPARSE_MMA_MASK
	.align		4
.L_103:
        /*0048*/ 	.byte	0x03, 0x50
        /*004a*/ 	.short	0x0000


	//----- nvinfo : EIATTR_MAXREG_COUNT
	.align		4
        /*004c*/ 	.byte	0x03, 0x1b
        /*004e*/ 	.short	0x00ff


	//----- nvinfo : EIATTR_MERCURY_ISA_VERSION
	.align		4
        /*0050*/ 	.byte	0x03, 0x5f
        /*0052*/ 	.short	0x0101


	//----- nvinfo : EIATTR_VRC_CTA_INIT_COUNT
	.align		4
        /*0054*/ 	.byte	0x02, 0x4a
	.zero		1
	.zero		1


	//----- nvinfo : EIATTR_EXIT_INSTR_OFFSETS
	.align		4
        /*0058*/ 	.byte	0x04, 0x1c
        /*005a*/ 	.short	(.L_105 - .L_104)


	//   ....[0]....
.L_104:
        /*005c*/ 	.word	0x00000270


	//   ....[1]....
        /*0060*/ 	.word	0x000002c0


	//   ....[2]....
        /*0064*/ 	.word	0x00000310


	//   ....[3]....
        /*0068*/ 	.word	0x00000330


	//   ....[4]....
        /*006c*/ 	.word	0x00000380


	//   ....[5]....
        /*0070*/ 	.word	0x000003b0


	//   ....[6]....
        /*0074*/ 	.word	0x00000560


	//   ....[7]....
        /*0078*/ 	.word	0x000005b0


	//   ....[8]....
        /*007c*/ 	.word	0x00000600


	//   ....[9]....
        /*0080*/ 	.word	0x00000630


	//   ....[10]....
        /*0084*/ 	.word	0x00000670


	//----- nvinfo : EIATTR_CRS_STACK_SIZE
	.align		4
.L_105:
        /*0088*/ 	.byte	0x04, 0x1e
        /*008a*/ 	.short	(.L_107 - .L_106)
.L_106:
        /*008c*/ 	.word	0x00000000


	//----- nvinfo : EIATTR_CBANK_PARAM_SIZE
	.align		4
.L_107:
        /*0090*/ 	.byte	0x03, 0x19
        /*0092*/ 	.short	0x0018


	//----- nvinfo : EIATTR_PARAM_CBANK
	.align		4
        /*0094*/ 	.byte	0x04, 0x0a
        /*0096*/ 	.short	(.L_109 - .L_108)
	.align		4
.L_108:
        /*0098*/ 	.word	index@(.nv.constant0._Z19compute_uv_boundaryiiPfS_)
        /*009c*/ 	.short	0x0380
        /*009e*/ 	.short	0x0018


	//----- nvinfo : EIATTR_SW_WAR
	.align		4
.L_109:
        /*00a0*/ 	.byte	0x04, 0x36
        /*00a2*/ 	.short	(.L_111 - .L_110)
.L_110:
        /*00a4*/ 	.word	0x00000008
.L_111:


//--------------------- .nv.info._Z10compute_uviiPfS_S_S_S_fffff --------------------------
	.section	.nv.info._Z10compute_uviiPfS_S_S_S_fffff,"",@"SHT_CUDA_INFO"
	.sectionflags	@""
	.align	4


	//----- nvinfo : EIATTR_CUDA_API_VERSION
	.align		4
        /*0000*/ 	.byte	0x04, 0x37
        /*0002*/ 	.short	(.L_113 - .L_112)
.L_112:
        /*0004*/ 	.word	0x00000082


	//----- nvinfo : EIATTR_KPARAM_INFO
	.align		4
.L_113:
        /*0008*/ 	.byte	0x04, 0x17
        /*000a*/ 	.short	(.L_115 - .L_114)
.L_114:
        /*000c*/ 	.word	0x00000000
        /*0010*/ 	.short	0x000b
        /*0012*/ 	.short	0x0040
        /*0014*/ 	.byte	0x00, 0xf0, 0x11, 0x00


	//----- nvinfo : EIATTR_KPARAM_INFO
	.align		4
.L_115:
        /*0018*/ 	.byte	0x04, 0x17
        /*001a*/ 	.short	(.L_117 - .L_116)
.L_116:
        /*001c*/ 	.word	0x00000000
        /*0020*/ 	.short	0x000a
        /*0022*/ 	.short	0x003c
        /*0024*/ 	.byte	0x00, 0xf0, 0x11, 0x00


	//----- nvinfo : EIATTR_KPARAM_INFO
	.align		4
.L_117:
        /*0028*/ 	.byte	0x04, 0x17
        /*002a*/ 	.short	(.L_119 - .L_118)
.L_118:
        /*002c*/ 	.word	0x00000000
        /*0030*/ 	.short	0x0009
        /*0032*/ 	.short	0x0038
        /*0034*/ 	.byte	0x00, 0xf0, 0x11, 0x00


	//----- nvinfo : EIATTR_KPARAM_INFO
	.align		4
.L_119:
        /*0038*/ 	.byte	0x04, 0x17
        /*003a*/ 	.short	(.L_121 - .L_120)
.L_120:
        /*003c*/ 	.word	0x00000000
        /*0040*/ 	.short	0x0008
        /*0042*/ 	.short	0x0034
        /*0044*/ 	.byte	0x00, 0xf0, 0x11, 0x00


	//----- nvinfo : EIATTR_KPARAM_INFO
	.align		4
.L_121:
        /*0048*/ 	.byte	0x04, 0x17
        /*004a*/ 	.short	(.L_123 - .L_122)
.L_122:
        /*004c*/ 	.word	0x00000000
        /*0050*/ 	.short	0x0007
        /*0052*/ 	.short	0x0030
        /*0054*/ 	.byte	0x00, 0xf0, 0x11, 0x00


	//----- nvinfo : EIATTR_KPARAM_INFO
	.align		4
.L_123:
        /*0058*/ 	.byte	0x04, 0x17
        /*005a*/ 	.short	(.L_125 - .L_124)
.L_124:
        /*005c*/ 	.word	0x00000000
        /*0060*/ 	.short	0x0006
        /*0062*/ 	.short	0x0028
        /*0064*/ 	.byte	0x00, 0xf5, 0x21, 0x00


	//----- nvinfo : EIATTR_KPARAM_INFO
	.align		4
.L_125:
        /*0068*/ 	.byte	0x04, 0x17
        /*006a*/ 	.short	(.L_127 - .L_126)
.L_126:
        /*006c*/ 	.word	0x00000000
        /*0070*/ 	.short	0x0005
        /*0072*/ 	.short	0x0020
        /*0074*/ 	.byte	0x00, 0xf5, 0x21, 0x00


	//----- nvinfo : EIATTR_KPARAM_INFO
	.align		4
.L_127:
        /*0078*/ 	.byte	0x04, 0x17
        /*007a*/ 	.short	(.L_129 - .L_128)
.L_128:
        /*007c*/ 	.word	0x00000000
        /*0080*/ 	.short	0x0004
        /*0082*/ 	.short	0x0018
        /*0084*/ 	.byte	0x00, 0xf5, 0x21, 0x00


	//----- nvinfo : EIATTR_KPARAM_INFO
	.align		4
.L_129:
        /*0088*/ 	.byte	0x04, 0x17
        /*008a*/ 	.short	(.L_131 - .L_130)
.L_130:
        /*008c*/ 	.word	0x00000000
        /*0090*/ 	.short	0x0003
        /*0092*/ 	.short	0x0010
        /*0094*/ 	.byte	0x00, 0xf5, 0x21, 0x00


	//----- nvinfo : EIATTR_KPARAM_INFO
	.align		4
.L_131:
        /*0098*/ 	.byte	0x04, 0x17
        /*009a*/ 	.short	(.L_133 - .L_132)
.L_132:
        /*009c*/ 	.word	0x00000000
        /*00a0*/ 	.short	0x0002
        /*00a2*/ 	.short	0x0008
        /*00a4*/ 	.byte	0x00, 0xf5, 0x21, 0x00


	//----- nvinfo : EIATTR_KPARAM_INFO
	.align		4
.L_133:
        /*00a8*/ 	.byte	0x04, 0x17
        /*00aa*/ 	.short	(.L_135 - .L_134)
.L_134:
        /*00ac*/ 	.word	0x00000000
        /*00b0*/ 	.short	0x0001
        /*00b2*/ 	.short	0x0004
        /*00b4*/ 	.byte	0x00, 0xf0, 0x11, 0x00


	//----- nvinfo : EIATTR_KPARAM_INFO
	.align		4
.L_135:
        /*00b8*/ 	.byte	0x04, 0x17
        /*00ba*/ 	.short	(.L_137 - .L_136)
.L_136:
        /*00bc*/ 	.word	0x00000000
        /*00c0*/ 	.short	0x0000
        /*00c2*/ 	.short	0x0000
        /*00c4*/ 	.byte	0x00, 0xf0, 0x11, 0x00


	//----- nvinfo : EIATTR_SPARSE_MMA_MASK
	.align		4
.L_137:
        /*00c8*/ 	.byte	0x03, 0x50
        /*00ca*/ 	.short	0x0000


	//----- nvinfo : EIATTR_MAXREG_COUNT
	.align		4
        /*00cc*/ 	.byte	0x03, 0x1b
        /*00ce*/ 	.short	0x00ff


	//----- nvinfo : EIATTR_MERCURY_ISA_VERSION
	.align		4
        /*00d0*/ 	.byte	0x03, 0x5f
        /*00d2*/ 	.short	0x0101


	//----- nvinfo : EIATTR_VRC_CTA_INIT_COUNT
	.align		4
        /*00d4*/ 	.byte	0x02, 0x4a
	.zero		1
	.zero		1


	//----- nvinfo : EIATTR_EXIT_INSTR_OFFSETS
	.align		4
        /*00d8*/ 	.byte	0x04, 0x1c
        /*00da*/ 	.short	(.L_139 - .L_138)


	//   ....[0]....
.L_138:
        /*00dc*/ 	.word	0x000000b0


	//   ....[1]....
        /*00e0*/ 	.word	0x00000240


	//   ....[2]....
        /*00e4*/ 	.word	0x00000270


	//   ....[3]....
        /*00e8*/ 	.word	0x00000b60


	//   ....[4]....
        /*00ec*/ 	.word	0x00000b90


	//   ....[5]....
        /*00f0*/ 	.word	0x00000d30


	//   ....[6]....
        /*00f4*/ 	.word	0x00000d60


	//   ....[7]....
        /*00f8*/ 	.word	0x00001650


	//----- nvinfo : EIATTR_CRS_STACK_SIZE
	.align		4
.L_139:
        /*00fc*/ 	.byte	0x04, 0x1e
        /*00fe*/ 	.short	(.L_141 - .L_140)
.L_140:
        /*0100*/ 	.word	0x00000000


	//----- nvinfo : EIATTR_CBANK_PARAM_SIZE
	.align		4
.L_141:
        /*0104*/ 	.byte	0x03, 0x19
        /*0106*/ 	.short	0x0044


	//----- nvinfo : EIATTR_PARAM_CBANK
	.align		4
        /*0108*/ 	.byte	0x04, 0x0a
        /*010a*/ 	.short	(.L_143 - .L_142)
	.align		4
.L_142:
        /*010c*/ 	.word	index@(.nv.constant0._Z10compute_uviiPfS_S_S_S_fffff)
        /*0110*/ 	.short	0x0380
        /*0112*/ 	.short	0x0044


	//----- nvinfo : EIATTR_SW_WAR
	.align		4
.L_143:
        /*0114*/ 	.byte	0x04, 0x36
        /*0116*/ 	.short	(.L_145 - .L_144)
.L_144:
        /*0118*/ 	.word	0x00000008
.L_145:


//--------------------- .nv.info._Z25pressure_poisson_boundaryiiPf --------------------------
	.section	.nv.info._Z25pressure_poisson_boundaryiiPf,"",@"SHT_CUDA_INFO"
	.sectionflags	@""
	.align	4


	//----- nvinfo : EIATTR_CUDA_API_VERSION
	.align		4
        /*0000*/ 	.byte	0x04, 0x37
        /*0002*/ 	.short	(.L_147 - .L_146)
.L_146:
        /*0004*/ 	.word	0x00000082


	//----- nvinfo : EIATTR_KPARAM_INFO
	.align		4
.L_147:
        /*0008*/ 	.byte	0x04, 0x17
        /*000a*/ 	.short	(.L_149 - .L_148)
.L_148:
        /*000c*/ 	.word	0x00000000
        /*0010*/ 	.short	0x0002
        /*0012*/ 	.short	0x0008
        /*0014*/ 	.byte	0x00, 0xf5, 0x21, 0x00


	//----- nvinfo : EIATTR_KPARAM_INFO
	.align		4
.L_149:
        /*0018*/ 	.byte	0x04, 0x17
        /*001a*/ 	.short	(.L_151 - .L_150)
.L_150:
        /*001c*/ 	.word	0x00000000
        /*0020*/ 	.short	0x0001
        /*0022*/ 	.short	0x0004
        /*0024*/ 	.byte	0x00, 0xf0, 0x11, 0x00


	//----- nvinfo : EIATTR_KPARAM_INFO
	.align		4
.L_151:
        /*0028*/ 	.byte	0x04, 0x17
        /*002a*/ 	.short	(.L_153 - .L_152)
.L_152:
        /*002c*/ 	.word	0x00000000
        /*0030*/ 	.short	0x0000
        /*0032*/ 	.short	0x0000
        /*0034*/ 	.byte	0x00, 0xf0, 0x11, 0x00


	//----- nvinfo : EIATTR_SPARSE_MMA_MASK
	.align		4
.L_153:
        /*0038*/ 	.byte	0x03, 0x50
        /*003a*/ 	.short	0x0000


	//----- nvinfo : EIATTR_MAXREG_COUNT
	.align		4
        /*003c*/ 	.byte	0x03, 0x1b
        /*003e*/ 	.short	0x00ff


	//----- nvinfo : EIATTR_MERCURY_ISA_VERSION
	.align		4
        /*0040*/ 	.byte	0x03, 0x5f
        /*0042*/ 	.short	0x0101


	//----- nvinfo : EIATTR_VRC_CTA_INIT_COUNT
	.align		4
        /*0044*/ 	.byte	0x02, 0x4a
	.zero		1
	.zero		1


	//----- nvinfo : EIATTR_EXIT_INSTR_OFFSETS
	.align		4
        /*0048*/ 	.byte	0x04, 0x1c
        /*004a*/ 	.short	(.L_155 - .L_154)


	//   ....[0]....
.L_154:
        /*004c*/ 	.word	0x00000080


	//   ....[1]....
        /*0050*/ 	.word	0x00000270


	//   ....[2]....
        /*0054*/ 	.word	0x00000300


	//   ....[3]....
        /*0058*/ 	.word	0x00000370


	//   ....[4]....
        /*005c*/ 	.word	0x000003a0


	//   ....[5]....
        /*0060*/ 	.word	0x000003e0


	//----- nvinfo : EIATTR_CRS_STACK_SIZE
	.align		4
.L_155:
        /*0064*/ 	.byte	0x04, 0x1e
        /*0066*/ 	.short	(.L_157 - .L_156)
.L_156:
        /*0068*/ 	.word	0x00000000


	//----- nvinfo : EIATTR_CBANK_PARAM_SIZE
	.align		4
.L_157:
        /*006c*/ 	.byte	0x03, 0x19
        /*006e*/ 	.short	0x0010


	//----- nvinfo : EIATTR_PARAM_CBANK
	.align		4
        /*0070*/ 	.byte	0x04, 0x0a
        /*0072*/ 	.short	(.L_159 - .L_158)
	.align		4
.L_158:
        /*0074*/ 	.word	index@(.nv.constant0._Z25pressure_poisson_boundaryiiPf)
        /*0078*/ 	.short	0x0380
        /*007a*/ 	.short	0x0010


	//----- nvinfo : EIATTR_SW_WAR
	.align		4
.L_159:
        /*007c*/ 	.byte	0x04, 0x36
        /*007e*/ 	.short	(.L_161 - .L_160)
.L_160:
        /*0080*/ 	.word	0x00000008
.L_161:


//--------------------- .nv.info._Z16pressure_poissoniiPfS_S_ff --------------------------
	.section	.nv.info._Z16pressure_poissoniiPfS_S_ff,"",@"SHT_CUDA_INFO"
	.sectionflags	@""
	.align	4


	//----- nvinfo : EIATTR_CUDA_API_VERSION
	.align		4
        /*0000*/ 	.byte	0x04, 0x37
        /*0002*/ 	.short	(.L_163 - .L_162)
.L_162:
        /*0004*/ 	.word	0x00000082


	//----- nvinfo : EIATTR_KPARAM_INFO
	.align		4
.L_163:
        /*0008*/ 	.byte	0x04, 0x17
        /*000a*/ 	.short	(.L_165 - .L_164)
.L_164:
        /*000c*/ 	.word	0x00000000
        /*0010*/ 	.short	0x0006
        /*0012*/ 	.short	0x0024
        /*0014*/ 	.byte	0x00, 0xf0, 0x11, 0x00


	//----- nvinfo : EIATTR_KPARAM_INFO
	.align		4
.L_165:
        /*0018*/ 	.byte	0x04, 0x17
        /*001a*/ 	.short	(.L_167 - .L_166)
.L_166:
        /*001c*/ 	.word	0x00000000
        /*0020*/ 	.short	0x0005
        /*0022*/ 	.short	0x0020
        /*0024*/ 	.byte	0x00, 0xf0, 0x11, 0x00


	//----- nvinfo : EIATTR_KPARAM_INFO
	.align		4
.L_167:
        /*0028*/ 	.byte	0x04, 0x17
        /*002a*/ 	.short	(.L_169 - .L_168)
.L_168:
        /*002c*/ 	.word	0x00000000
        /*0030*/ 	.short	0x0004
        /*0032*/ 	.short	0x0018
        /*0034*/ 	.byte	0x00, 0xf5, 0x21, 0x00


	//----- nvinfo : EIATTR_KPARAM_INFO
	.align		4
.L_169:
        /*0038*/ 	.byte	0x04, 0x17
        /*003a*/ 	.short	(.L_171 - .L_170)
.L_170:
        /*003c*/ 	.word	0x00000000
        /*0040*/ 	.short	0x0003
        /*0042*/ 	.short	0x0010
        /*0044*/ 	.byte	0x00, 0xf5, 0x21, 0x00


	//----- nvinfo : EIATTR_KPARAM_INFO
	.align		4
.L_171:
        /*0048*/ 	.byte	0x04, 0x17
        /*004a*/ 	.short	(.L_173 - .L_172)
.L_172:
        /*004c*/ 	.word	0x00000000
        /*0050*/ 	.short	0x0002
        /*0052*/ 	.short	0x0008
        /*0054*/ 	.byte	0x00, 0xf5, 0x21, 0x00


	//----- nvinfo : EIATTR_KPARAM_INFO
	.align		4
.L_173:
        /*0058*/ 	.byte	0x04, 0x17
        /*005a*/ 	.short	(.L_175 - .L_174)
.L_174:
        /*005c*/ 	.word	0x00000000
        /*0060*/ 	.short	0x0001
        /*0062*/ 	.short	0x0004
        /*0064*/ 	.byte	0x00, 0xf0, 0x11, 0x00


	//----- nvinfo : EIATTR_KPARAM_INFO
	.align		4
.L_175:
        /*0068*/ 	.byte	0x04, 0x17
        /*006a*/ 	.short	(.L_177 - .L_176)
.L_176:
        /*006c*/ 	.word	0x00000000
        /*0070*/ 	.short	0x0000
        /*0072*/ 	.short	0x0000
        /*0074*/ 	.byte	0x00, 0xf0, 0x11, 0x00


	//----- nvinfo : EIATTR_SPARSE_MMA_MASK
	.align		4
.L_177:
        /*0078*/ 	.byte	0x03, 0x50
        /*007a*/ 	.short	0x0000


	//----- nvinfo : EIATTR_MAXREG_COUNT
	.align		4
        /*007c*/ 	.byte	0x03, 0x1b
        /*007e*/ 	.short	0x00ff


	//----- nvinfo : EIATTR_MERCURY_ISA_VERSION
	.align		4
        /*0080*/ 	.byte	0x03, 0x5f
        /*0082*/ 	.short	0x0101


	//----- nvinfo : EIATTR_VRC_CTA_INIT_COUNT
	.align		4
        /*0084*/ 	.byte	0x02, 0x4a
	.zero		1
	.zero		1


	//----- nvinfo : EIATTR_EXIT_INSTR_OFFSETS
	.align		4
        /*0088*/ 	.byte	0x04, 0x1c
        /*008a*/ 	.short	(.L_179 - .L_178)


	//   ....[0]....
.L_178:
        /*008c*/ 	.word	0x00000070


	//   ....[1]....
        /*0090*/ 	.word	0x00000200


	//   ....[2]....
        /*0094*/ 	.word	0x00000250


	//   ....[3]....
        /*0098*/ 	.word	0x000005d0


	//----- nvinfo : EIATTR_CRS_STACK_SIZE
	.align		4
.L_179:
        /*009c*/ 	.byte	0x04, 0x1e
        /*009e*/ 	.short	(.L_181 - .L_180)
.L_180:
        /*00a0*/ 	.word	0x00000000


	//----- nvinfo : EIATTR_CBANK_PARAM_SIZE
	.align		4
.L_181:
        /*00a4*/ 	.byte	0x03, 0x19
        /*00a6*/ 	.short	0x0028


	//----- nvinfo : EIATTR_PARAM_CBANK
	.align		4
        /*00a8*/ 	.byte	0x04, 0x0a
        /*00aa*/ 	.short	(.L_183 - .L_182)
	.align		4
.L_182:
        /*00ac*/ 	.word	index@(.nv.constant0._Z16pressure_poissoniiPfS_S_ff)
        /*00b0*/ 	.short	0x0380
        /*00b2*/ 	.short	0x0028


	//----- nvinfo : EIATTR_SW_WAR
	.align		4
.L_183:
        /*00b4*/ 	.byte	0x04, 0x36
        /*00b6*/ 	.short	(.L_185 - .L_184)
.L_184:
        /*00b8*/ 	.word	0x00000008
.L_185:


//--------------------- .nv.info._Z10build_up_biiPfS_S_ffff --------------------------
	.section	.nv.info._Z10build_up_biiPfS_S_ffff,"",@"SHT_CUDA_INFO"
	.sectionflags	@""
	.align	4


	//----- nvinfo : EIATTR_CUDA_API_VERSION
	.align		4
        /*0000*/ 	.byte	0x04, 0x37
        /*0002*/ 	.short	(.L_187 - .L_186)
.L_186:
        /*0004*/ 	.word	0x00000082


	//----- nvinfo : EIATTR_KPARAM_INFO
	.align		4
.L_187:
        /*0008*/ 	.byte	0x04, 0x17
        /*000a*/ 	.short	(.L_189 - .L_188)
.L_188:
        /*000c*/ 	.word	0x00000000
        /*0010*/ 	.short	0x0008
        /*0012*/ 	.short	0x002c
        /*0014*/ 	.byte	0x00, 0xf0, 0x11, 0x00


	//----- nvinfo : EIATTR_KPARAM_INFO
	.align		4
.L_189:
        /*0018*/ 	.byte	0x04, 0x17
        /*001a*/ 	.short	(.L_191 - .L_190)
.L_190:
        /*001c*/ 	.word	0x00000000
        /*0020*/ 	.short	0x0007
        /*0022*/ 	.short	0x0028
        /*0024*/ 	.byte	0x00, 0xf0, 0x11, 0x00


	//----- nvinfo : EIATTR_KPARAM_INFO
	.align		4
.L_191:
        /*0028*/ 	.byte	0x04, 0x17
        /*002a*/ 	.short	(.L_193 - .L_192)
.L_192:
        /*002c*/ 	.word	0x00000000
        /*0030*/ 	.short	0x0006
        /*0032*/ 	.short	0x0024
        /*0034*/ 	.byte	0x00, 0xf0, 0x11, 0x00


	//----- nvinfo : EIATTR_KPARAM_INFO
	.align		4
.L_193:
        /*0038*/ 	.byte	0x04, 0x17
        /*003a*/ 	.short	(.L_195 - .L_194)
.L_194:
        /*003c*/ 	.word	0x00000000
        /*0040*/ 	.short	0x0005
        /*0042*/ 	.short	0x0020
        /*0044*/ 	.byte	0x00, 0xf0, 0x11, 0x00


	//----- nvinfo : EIATTR_KPARAM_INFO
	.align		4
.L_195:
        /*0048*/ 	.byte	0x04, 0x17
        /*004a*/ 	.short	(.L_197 - .L_196)
.L_196:
        /*004c*/ 	.word	0x00000000
        /*0050*/ 	.short	0x0004
        /*0052*/ 	.short	0x0018
        /*0054*/ 	.byte	0x00, 0xf5, 0x21, 0x00


	//----- nvinfo : EIATTR_KPARAM_INFO
	.align		4
.L_197:
        /*0058*/ 	.byte	0x04, 0x17
        /*005a*/ 	.short	(.L_199 - .L_198)
.L_198:
        /*005c*/ 	.word	0x00000000
        /*0060*/ 	.short	0x0003
        /*0062*/ 	.short	0x0010
        /*0064*/ 	.byte	0x00, 0xf5, 0x21, 0x00


	//----- nvinfo : EIATTR_KPARAM_INFO
	.align		4
.L_199:
        /*0068*/ 	.byte	0x04, 0x17
        /*006a*/ 	.short	(.L_201 - .L_200)
.L_200:
        /*006c*/ 	.word	0x00000000
        /*0070*/ 	.short	0x0002
        /*0072*/ 	.short	0x0008
        /*0074*/ 	.byte	0x00, 0xf5, 0x21, 0x00


	//----- nvinfo : EIATTR_KPARAM_INFO
	.align		4
.L_201:
        /*0078*/ 	.byte	0x04, 0x17
        /*007a*/ 	.short	(.L_203 - .L_202)
.L_202:
        /*007c*/ 	.word	0x00000000
        /*0080*/ 	.short	0x0001
        /*0082*/ 	.short	0x0004
        /*0084*/ 	.byte	0x00, 0xf0, 0x11, 0x00


	//----- nvinfo : EIATTR_KPARAM_INFO
	.align		4
.L_203:
        /*0088*/ 	.byte	0x04, 0x17
        /*008a*/ 	.short	(.L_205 - .L_204)
.L_204:
        /*008c*/ 	.word	0x00000000
        /*0090*/ 	.short	0x0000
        /*0092*/ 	.short	0x0000
        /*0094*/ 	.byte	0x00, 0xf0, 0x11, 0x00


	//----- nvinfo : EIATTR_SPARSE_MMA_MASK
	.align		4
.L_205:
        /*0098*/ 	.byte	0x03, 0x50
        /*009a*/ 	.short	0x0000


	//----- nvinfo : EIATTR_MAXREG_COUNT
	.align		4
        /*009c*/ 	.byte	0x03, 0x1b
        /*009e*/ 	.short	0x00ff


	//----- nvinfo : EIATTR_MERCURY_ISA_VERSION
	.align		4
        /*00a0*/ 	.byte	0x03, 0x5f
        /*00a2*/ 	.short	0x0101


	//----- nvinfo : EIATTR_VRC_CTA_INIT_COUNT
	.align		4
        /*00a4*/ 	.byte	0x02, 0x4a
	.zero		1
	.zero		1


	//----- nvinfo : EIATTR_EXIT_INSTR_OFFSETS
	.align		4
        /*00a8*/ 	.byte	0x04, 0x1c
        /*00aa*/ 	.short	(.L_207 - .L_206)


	//   ....[0]....
.L_206:
        /*00ac*/ 	.word	0x00000070


	//   ....[1]....
        /*00b0*/ 	.word	0x00000210


	//   ....[2]....
        /*00b4*/ 	.word	0x00000260


	//   ....[3]....
        /*00b8*/ 	.word	0x00000ee0


	//----- nvinfo : EIATTR_CRS_STACK_SIZE
	.align		4
.L_207:
        /*00bc*/ 	.byte	0x04, 0x1e
        /*00be*/ 	.short	(.L_209 - .L_208)
.L_208:
        /*00c0*/ 	.word	0x00000000


	//----- nvinfo : EIATTR_CBANK_PARAM_SIZE
	.align		4
.L_209:
        /*00c4*/ 	.byte	0x03, 0x19
        /*00c6*/ 	.short	0x0030


	//----- nvinfo : EIATTR_PARAM_CBANK
	.align		4
        /*00c8*/ 	.byte	0x04, 0x0a
        /*00ca*/ 	.short	(.L_211 - .L_210)
	.align		4
.L_210:
        /*00cc*/ 	.word	index@(.nv.constant0._Z10build_up_biiPfS_S_ffff)
        /*00d0*/ 	.short	0x0380
        /*00d2*/ 	.short	0x0030


	//----- nvinfo : EIATTR_SW_WAR
	.align		4
.L_211:
        /*00d4*/ 	.byte	0x04, 0x36
        /*00d6*/ 	.short	(.L_213 - .L_212)
.L_212:
        /*00d8*/ 	.word	0x00000008
.L_213:


//--------------------- .nv.callgraph             --------------------------
	.section	.nv.callgraph,"",@"SHT_CUDA_CALLGRAPH"
	.align	4
	.sectionentsize	8
	.align		4
        /*0000*/ 	.word	0x00000000
	.align		4
        /*0004*/ 	.word	0xffffffff
	.align		4
        /*0008*/ 	.word	0x00000000
	.align		4
        /*000c*/ 	.word	0xfffffffe
	.align		4
        /*0010*/ 	.word	0x00000000
	.align		4
        /*0014*/ 	.word	0xfffffffd
	.align		4
        /*0018*/ 	.word	0x00000000
	.align		4
        /*001c*/ 	.word	0xfffffffc


//--------------------- .nv.constant4             --------------------------
	.section	.nv.constant4,"a",@progbits
	.align	8
	.align		8
.nv.constant4:
        /*0000*/ 	.dword	u_sum
	.align		8
        /*0008*/ 	.dword	u_diff


//--------------------- .text._Z6l1_sumiPfRf      --------------------------
	.section	.text._Z6l1_sumiPfRf,"ax",@progbits
	.align	128
        .global         _Z6l1_sumiPfRf
        .type           _Z6l1_sumiPfRf,@function
        .size           _Z6l1_sumiPfRf,(.L_x_87 - _Z6l1_sumiPfRf)
        .other          _Z6l1_sumiPfRf,@"STO_CUDA_ENTRY STV_DEFAULT"
_Z6l1_sumiPfRf:
.text._Z6l1_sumiPfRf:
[----:B------:R-:W-:Y:S01]  /*0000*/  LDC R1, c[0x0][0x37c] ;  /* 0x0000df00ff017b82 */ /* 0x000fe20000000800 */
[----:B------:R-:W0:Y:S07]  /*0010*/  S2R R6, SR_TID.X ;  /* 0x0000000000067919 */ /* 0x000e2e0000002100 */
[----:B------:R-:W0:Y:S01]  /*0020*/  S2UR UR4, SR_CTAID.X ;  /* 0x00000000000479c3 */ /* 0x000e220000002500 */
[----:B------:R-:W1:Y:S07]  /*0030*/  LDCU UR5, c[0x0][0x380] ;  /* 0x00007000ff0577ac */ /* 0x000e6e0008000800 */
[----:B------:R-:W0:Y:S02]  /*0040*/  LDC R5, c[0x0][0x360] ;  /* 0x0000d800ff057b82 */ /* 0x000e240000000800 */
[----:B0-----:R-:W-:-:S05]  /*0050*/  IMAD R5, R5, UR4, R6 ;  /* 0x0000000405057c24 */ /* 0x001fca000f8e0206 */
[----:B-1----:R-:W-:-:S13]  /*0060*/  ISETP.GE.AND P0, PT, R5, UR5, PT ;  /* 0x0000000505007c0c */ /* 0x002fda000bf06270 */
[----:B------:R-:W-:Y:S05]  /*0070*/  @P0 EXIT ;  /* 0x000000000000094d */ /* 0x000fea0003800000 */
[----:B------:R-:W0:Y:S01]  /*0080*/  LDC.64 R2, c[0x0][0x388] ;  /* 0x0000e200ff027b82 */ /* 0x000e220000000a00 */
[----:B------:R-:W1:Y:S01]  /*0090*/  LDCU.64 UR4, c[0x0][0x358] ;  /* 0x00006b00ff0477ac */ /* 0x000e620008000a00 */
[----:B0-----:R-:W-:-:S06]  /*00a0*/  IMAD.WIDE R2, R5, 0x4, R2 ;  /* 0x0000000405027825 */ /* 0x001fcc00078e0202 */
[----:B-1----:R-:W2:Y:S01]  /*00b0*/  LDG.E R2, desc[UR4][R2.64] ;  /* 0x0000000402027981 */ /* 0x002ea2000c1e1900 */
[----:B------:R-:W-:Y:S01]  /*00c0*/  LOP3.LUT P0, RZ, R6, 0x1f, RZ, 0xc0, !PT ;  /* 0x0000001f06ff7812 */ /* 0x000fe2000780c0ff */
[----:B--2---:R-:W-:-:S05]  /*00d0*/  FADD R8, |R2|, -RZ ;  /* 0x800000ff02087221 */ /* 0x004fca0000000200 */
[----:B------:R-:W0:Y:S02]  /*00e0*/  SHFL.DOWN PT, R5, R8, 0x10, 0x1f ;  /* 0x0a001f0008057f89 */ /* 0x000e2400000e0000 */
[----:B0-----:R-:W-:-:S05]  /*00f0*/  FADD R5, |R2|, R5 ;  /* 0x0000000502057221 */ /* 0x001fca0000000200 */
[----:B------:R-:W0:Y:S02]  /*0100*/  SHFL.DOWN PT, R0, R5, 0x8, 0x1f ;  /* 0x09001f0005007f89 */ /* 0x000e2400000e0000 */
[----:B0-----:R-:W-:-:S05]  /*0110*/  FADD R0, R5, R0 ;  /* 0x0000000005007221 */ /* 0x001fca0000000000 */
[----:B------:R-:W0:Y:S02]  /*0120*/  SHFL.DOWN PT, R7, R0, 0x4, 0x1f ;  /* 0x08801f0000077f89 */ /* 0x000e2400000e0000 */
[----:B0-----:R-:W-:-:S05]  /*0130*/  FADD R7, R0, R7 ;  /* 0x0000000700077221 */ /* 0x001fca0000000000 */
[----:B------:R-:W0:Y:S02]  /*0140*/  SHFL.DOWN PT, R4, R7, 0x2, 0x1f ;  /* 0x08401f0007047f89 */ /* 0x000e2400000e0000 */
[----:B0-----:R-:W-:-:S05]  /*0150*/  FADD R4, R7, R4 ;  /* 0x0000000407047221 */ /* 0x001fca0000000000 */
[----:B------:R0:W1:Y:S01]  /*0160*/  SHFL.DOWN PT, R9, R4, 0x1, 0x1f ;  /* 0x08201f0004097f89 */ /* 0x00006200000e0000 */
[----:B------:R-:W-:Y:S05]  /*0170*/  @P0 EXIT ;  /* 0x000000000000094d */ /* 0x000fea0003800000 */
[----:B------:R-:W2:Y:S01]  /*0180*/  LDC.64 R2, c[0x0][0x390] ;  /* 0x0000e400ff027b82 */ /* 0x000ea20000000a00 */
[----:B-1----:R-:W-:-:S05]  /*0190*/  FADD R9, R4, R9 ;  /* 0x0000000904097221 */ /* 0x002fca0000000000 */
[----:B--2---:R-:W-:Y:S01]  /*01a0*/  REDG.E.ADD.F32.FTZ.RN.STRONG.GPU desc[UR4][R2.64], R9 ;  /* 0x00000009020079a6 */ /* 0x004fe2000c12f304 */
[----:B------:R-:W-:Y:S05]  /*01b0*/  EXIT ;  /* 0x000000000000794d */ /* 0x000fea0003800000 */
.L_x_0:
[----:B------:R-:W-:-:S00]  /*01c0*/  BRA `(.L_x_0) ;  /* 0xfffffffc00fc7947 */ /* 0x000fc0000383ffff */
[----:B------:R-:W-:-:S00]  /*01d0*/  NOP ;  /* 0x0000000000007918 */ /* 0x000fc00000000000 */
        /* <DEDUP_REMOVED lines=10> */
.L_x_87:


//--------------------- .text._Z7l1_diffiPfS_Rf   --------------------------
	.section	.text._Z7l1_diffiPfS_Rf,"ax",@progbits
	.align	128
        .global         _Z7l1_diffiPfS_Rf
        .type           _Z7l1_diffiPfS_Rf,@function
        .size           _Z7l1_diffiPfS_Rf,(.L_x_88 - _Z7l1_diffiPfS_Rf)
        .other          _Z7l1_diffiPfS_Rf,@"STO_CUDA_ENTRY STV_DEFAULT"
_Z7l1_diffiPfS_Rf:
.text._Z7l1_diffiPfS_Rf:
        /* <DEDUP_REMOVED lines=9> */
[----:B------:R-:W1:Y:S07]  /*0090*/  LDCU.64 UR4, c[0x0][0x358] ;  /* 0x00006b00ff0477ac */ /* 0x000e6e0008000a00 */
[----:B------:R-:W2:Y:S01]  /*00a0*/  LDC.64 R4, c[0x0][0x390] ;  /* 0x0000e400ff047b82 */ /* 0x000ea20000000a00 */
[----:B0-----:R-:W-:-:S06]  /*00b0*/  IMAD.WIDE R2, R7, 0x4, R2 ;  /* 0x0000000407027825 */ /* 0x001fcc00078e0202 */
[----:B-1----:R-:W3:Y:S01]  /*00c0*/  LDG.E R2, desc[UR4][R2.64] ;  /* 0x0000000402027981 */ /* 0x002ee2000c1e1900 */
[----:B--2---:R-:W-:-:S06]  /*00d0*/  IMAD.WIDE R4, R7, 0x4, R4 ;  /* 0x0000000407047825 */ /* 0x004fcc00078e0204 */
[----:B------:R-:W3:Y:S01]  /*00e0*/  LDG.E R5, desc[UR4][R4.64] ;  /* 0x0000000404057981 */ /* 0x000ee2000c1e1900 */
[----:B------:R-:W-:Y:S01]  /*00f0*/  LOP3.LUT P0, RZ, R8, 0x1f, RZ, 0xc0, !PT ;  /* 0x0000001f08ff7812 */ /* 0x000fe2000780c0ff */
[----:B---3--:R-:W-:-:S04]  /*0100*/  FADD R0, R2, -R5 ;  /* 0x8000000502007221 */ /* 0x008fc80000000000 */
[----:B------:R-:W-:-:S05]  /*0110*/  FADD R10, |R0|, -RZ ;  /* 0x800000ff000a7221 */ /* 0x000fca0000000200 */
        /* <DEDUP_REMOVED lines=14> */
.L_x_1:
        /* <DEDUP_REMOVED lines=16> */
.L_x_88:


//--------------------- .text._Z19compute_uv_boundaryiiPfS_ --------------------------
	.section	.text._Z19compute_uv_boundaryiiPfS_,"ax",@progbits
	.align	128
        .global         _Z19compute_uv_boundaryiiPfS_
        .type           _Z19compute_uv_boundaryiiPfS_,@function
        .size           _Z19compute_uv_boundaryiiPfS_,(.L_x_89 - _Z19compute_uv_boundaryiiPfS_)
        .other          _Z19compute_uv_boundaryiiPfS_,@"STO_CUDA_ENTRY STV_DEFAULT"
_Z19compute_uv_boundaryiiPfS_:
.text._Z19compute_uv_boundaryiiPfS_:
[----:B------:R-:W-:Y:S01]  /*0000*/  LDC R1, c[0x0][0x37c] ;  /* 0x0000df00ff017b82 */ /* 0x000fe20000000800 */
[----:B------:R-:W0:Y:S07]  /*0010*/  S2R R0, SR_TID.X ;  /* 0x0000000000007919 */ /* 0x000e2e0000002100 */
[----:B------:R-:W0:Y:S01]  /*0020*/  S2UR UR6, SR_CTAID.X ;  /* 0x00000000000679c3 */ /* 0x000e220000002500 */
[----:B------:R-:W1:Y:S07]  /*0030*/  LDCU.64 UR4, c[0x0][0x358] ;  /* 0x00006b00ff0477ac */ /* 0x000e6e0008000a00 */
[----:B------:R-:W0:Y:S08]  /*0040*/  LDC R5, c[0x0][0x360] ;  /* 0x0000d800ff057b82 */ /* 0x000e300000000800 */
[----:B------:R-:W2:Y:S01]  /*0050*/  LDC.64 R2, c[0x0][0x380] ;  /* 0x0000e000ff027b82 */ /* 0x000ea20000000a00 */
[----:B0-----:R-:W-:-:S02]  /*0060*/  IMAD R5, R5, UR6, R0 ;  /* 0x0000000605057c24 */ /* 0x001fc4000f8e0200 */
[----:B--2---:R-:W-:-:S05]  /*0070*/  IMAD R3, R3, R2, RZ ;  /* 0x0000000203037224 */ /* 0x004fca00078e02ff */
[----:B------:R-:W-:-:S13]  /*0080*/  ISETP.GE.AND P0, PT, R5, R3, PT ;  /* 0x000000030500720c */ /* 0x000fda0003f06270 */
[----:B-1----:R-:W-:Y:S05]  /*0090*/  @P0 BRA `(.L_x_2) ;  /* 0x0000000000bc0947 */ /* 0x002fea0003800000 */
[----:B------:R-:W-:Y:S02]  /*00a0*/  IABS R9, R2 ;  /* 0x0000000200097213 */ /* 0x000fe40000000000 */
[----:B------:R-:W-:Y:S02]  /*00b0*/  ISETP.GE.AND P2, PT, R5, RZ, PT ;  /* 0x000000ff0500720c */ /* 0x000fe40003f46270 */
[----:B------:R-:W0:Y:S01]  /*00c0*/  I2F.RP R0, R9 ;  /* 0x0000000900007306 */ /* 0x000e220000209400 */
[----:B------:R-:W-:-:S07]  /*00d0*/  ISETP.NE.AND P1, PT, R2, RZ, PT ;  /* 0x000000ff0200720c */ /* 0x000fce0003f25270 */
[----:B0-----:R-:W0:Y:S02]  /*00e0*/  MUFU.RCP R0, R0 ;  /* 0x0000000000007308 */ /* 0x001e240000001000 */
[----:B0-----:R-:W-:-:S06]  /*00f0*/  VIADD R6, R0, 0xffffffe ;  /* 0x0ffffffe00067836 */ /* 0x001fcc0000000000 */
[----:B------:R0:W1:Y:S02]  /*0100*/  F2I.FTZ.U32.TRUNC.NTZ R7, R6 ;  /* 0x0000000600077305 */ /* 0x000064000021f000 */
[----:B0-----:R-:W-:Y:S02]  /*0110*/  HFMA2 R6, -RZ, RZ, 0, 0 ;  /* 0x00000000ff067431 */ /* 0x001fe400000001ff */
[----:B-1----:R-:W-:-:S04]  /*0120*/  IMAD.MOV R4, RZ, RZ, -R7 ;  /* 0x000000ffff047224 */ /* 0x002fc800078e0a07 */
[----:B------:R-:W-:Y:S01]  /*0130*/  IMAD R11, R4, R9, RZ ;  /* 0x00000009040b7224 */ /* 0x000fe200078e02ff */
[----:B------:R-:W-:-:S03]  /*0140*/  IABS R4, R5 ;  /* 0x0000000500047213 */ /* 0x000fc60000000000 */
[----:B------:R-:W-:-:S06]  /*0150*/  IMAD.HI.U32 R7, R7, R11, R6 ;  /* 0x0000000b07077227 */ /* 0x000fcc00078e0006 */
[----:B------:R-:W-:-:S04]  /*0160*/  IMAD.HI.U32 R7, R7, R4, RZ ;  /* 0x0000000407077227 */ /* 0x000fc800078e00ff */
[----:B------:R-:W-:-:S04]  /*0170*/  IMAD.MOV R7, RZ, RZ, -R7 ;  /* 0x000000ffff077224 */ /* 0x000fc800078e0a07 */
[----:B------:R-:W-:Y:S02]  /*0180*/  IMAD R0, R9, R7, R4 ;  /* 0x0000000709007224 */ /* 0x000fe400078e0204 */
[----:B------:R-:W-:-:S03]  /*0190*/  IMAD.IADD R4, R3, 0x1, -R2 ;  /* 0x0000000103047824 */ /* 0x000fc600078e0a02 */
[----:B------:R-:W-:-:S13]  /*01a0*/  ISETP.GT.U32.AND P0, PT, R9, R0, PT ;  /* 0x000000000900720c */ /* 0x000fda0003f04070 */
[----:B------:R-:W-:-:S05]  /*01b0*/  @!P0 IMAD.IADD R0, R0, 0x1, -R9 ;  /* 0x0000000100008824 */ /* 0x000fca00078e0a09 */
[----:B------:R-:W-:-:S13]  /*01c0*/  ISETP.GT.U32.AND P0, PT, R9, R0, PT ;  /* 0x000000000900720c */ /* 0x000fda0003f04070 */
[----:B------:R-:W-:Y:S02]  /*01d0*/  @!P0 IADD3 R0, PT, PT, R0, -R9, RZ ;  /* 0x8000000900008210 */ /* 0x000fe40007ffe0ff */
[----:B------:R-:W-:-:S03]  /*01e0*/  ISETP.GE.AND P0, PT, R5, R4, PT ;  /* 0x000000040500720c */ /* 0x000fc60003f06270 */
[----:B------:R-:W-:Y:S02]  /*01f0*/  IMAD.MOV.U32 R9, RZ, RZ, R0 ;  /* 0x000000ffff097224 */ /* 0x000fe400078e0000 */
[----:B------:R-:W-:-:S03]  /*0200*/  VIADD R0, R2, 0xffffffff ;  /* 0xffffffff02007836 */ /* 0x000fc60000000000 */
[----:B------:R-:W-:Y:S02]  /*0210*/  @!P2 IADD3 R9, PT, PT, -R9, RZ, RZ ;  /* 0x000000ff0909a210 */ /* 0x000fe40007ffe1ff */
[----:B------:R-:W-:-:S04]  /*0220*/  @!P1 LOP3.LUT R9, RZ, R2, RZ, 0x33, !PT ;  /* 0x00000002ff099212 */ /* 0x000fc800078e33ff */
[----:B------:R-:W-:-:S13]  /*0230*/  ISETP.NE.OR P1, PT, R9, R0, P0 ;  /* 0x000000000900720c */ /* 0x000fda0000725670 */
[----:B------:R-:W0:Y:S02]  /*0240*/  @!P1 LDC.64 R6, c[0x0][0x388] ;  /* 0x0000e200ff069b82 */ /* 0x000e240000000a00 */
[----:B0-----:R-:W-:-:S05]  /*0250*/  @!P1 IMAD.WIDE R6, R5, 0x4, R6 ;  /* 0x0000000405069825 */ /* 0x001fca00078e0206 */
[----:B------:R0:W-:Y:S01]  /*0260*/  @!P1 STG.E desc[UR4][R6.64], RZ ;  /* 0x000000ff06009986 */ /* 0x0001e2000c101904 */
[----:B------:R-:W-:Y:S05]  /*0270*/  @!P1 EXIT ;  /* 0x000000000000994d */ /* 0x000fea0003800000 */
[----:B------:R-:W-:-:S13]  /*0280*/  ISETP.GE.AND P1, PT, R5, R2, PT ;  /* 0x000000020500720c */ /* 0x000fda0003f26270 */
[----:B------:R-:W1:Y:S02]  /*0290*/  @!P1 LDC.64 R2, c[0x0][0x388] ;  /* 0x0000e200ff029b82 */ /* 0x000e640000000a00 */
[----:B-1----:R-:W-:-:S05]  /*02a0*/  @!P1 IMAD.WIDE R2, R5, 0x4, R2 ;  /* 0x0000000405029825 */ /* 0x002fca00078e0202 */
[----:B------:R1:W-:Y:S01]  /*02b0*/  @!P1 STG.E desc[UR4][R2.64], RZ ;  /* 0x000000ff02009986 */ /* 0x0003e2000c101904 */
[----:B------:R-:W-:Y:S05]  /*02c0*/  @!P1 EXIT ;  /* 0x000000000000994d */ /* 0x000fea0003800000 */
[----:B------:R-:W-:-:S13]  /*02d0*/  ISETP.NE.OR P0, PT, R9, RZ, P0 ;  /* 0x000000ff0900720c */ /* 0x000fda0000705670 */
[----:B-1----:R-:W1:Y:S02]  /*02e0*/  @!P0 LDC.64 R2, c[0x0][0x388] ;  /* 0x0000e200ff028b82 */ /* 0x002e640000000a00 */
[----:B-1----:R-:W-:-:S05]  /*02f0*/  @!P0 IMAD.WIDE R2, R5, 0x4, R2 ;  /* 0x0000000405028825 */ /* 0x002fca00078e0202 */
[----:B------:R1:W-:Y:S01]  /*0300*/  @!P0 STG.E desc[UR4][R2.64], RZ ;  /* 0x000000ff02008986 */ /* 0x0003e2000c101904 */
[----:B------:R-:W-:Y:S05]  /*0310*/  @!P0 EXIT ;  /* 0x000000000000894d */ /* 0x000fea0003800000 */
[----:B------:R-:W-:-:S13]  /*0320*/  ISETP.GE.AND P0, PT, R5, R4, PT ;  /* 0x000000040500720c */ /* 0x000fda0003f06270 */
[----:B------:R-:W-:Y:S05]  /*0330*/  @!P0 EXIT ;  /* 0x000000000000894d */ /* 0x000fea0003800000 */
[----:B-1----:R-:W1:Y:S01]  /*0340*/  LDC.64 R2, c[0x0][0x388] ;  /* 0x0000e200ff027b82 */ /* 0x002e620000000a00 */
[----:B0-----:R-:W-:Y:S02]  /*0350*/  IMAD.MOV.U32 R7, RZ, RZ, 0x3f800000 ;  /* 0x3f800000ff077424 */ /* 0x001fe400078e00ff */
[----:B-1----:R-:W-:-:S05]  /*0360*/  IMAD.WIDE R2, R5, 0x4, R2 ;  /* 0x0000000405027825 */ /* 0x002fca00078e0202 */
[----:B------:R-:W-:Y:S01]  /*0370*/  STG.E desc[UR4][R2.64], R7 ;  /* 0x0000000702007986 */ /* 0x000fe2000c101904 */
[----:B------:R-:W-:Y:S05]  /*0380*/  EXIT ;  /* 0x000000000000794d */ /* 0x000fea0003800000 */
.L_x_2:
[----:B------:R-:W-:-:S04]  /*0390*/  IADD3 R5, PT, PT, R5, -R3, RZ ;  /* 0x8000000305057210 */ /* 0x000fc80007ffe0ff */
[----:B------:R-:W-:-:S13]  /*03a0*/  ISETP.GE.AND P0, PT, R5, R3, PT ;  /* 0x000000030500720c */ /* 0x000fda0003f06270 */
[----:B------:R-:W-:Y:S05]  /*03b0*/  @P0 EXIT ;  /* 0x000000000000094d */ /* 0x000fea0003800000 */
[----:B------:R-:W-:Y:S02]  /*03c0*/  IABS R9, R2 ;  /* 0x0000000200097213 */ /* 0x000fe40000000000 */
[----:B------:R-:W-:Y:S02]  /*03d0*/  IABS R4, R5 ;  /* 0x0000000500047213 */ /* 0x000fe40000000000 */
[----:B------:R-:W0:Y:S01]  /*03e0*/  I2F.RP R8, R9 ;  /* 0x0000000900087306 */ /* 0x000e220000209400 */
[----:B------:R-:W-:Y:S02]  /*03f0*/  ISETP.GE.AND P1, PT, R5, RZ, PT ;  /* 0x000000ff0500720c */ /* 0x000fe40003f26270 */
[----:B------:R-:W-:-:S05]  /*0400*/  ISETP.NE.AND P2, PT, R2, RZ, PT ;  /* 0x000000ff0200720c */ /* 0x000fca0003f45270 */
[----:B0-----:R-:W0:Y:S02]  /*0410*/  MUFU.RCP R8, R8 ;  /* 0x0000000800087308 */ /* 0x001e240000001000 */
[----:B0-----:R-:W-:-:S06]  /*0420*/  VIADD R6, R8, 0xffffffe ;  /* 0x0ffffffe08067836 */ /* 0x001fcc0000000000 */
[----:B------:R0:W1:Y:S02]  /*0430*/  F2I.FTZ.U32.TRUNC.NTZ R7, R6 ;  /* 0x0000000600077305 */ /* 0x000064000021f000 */
[----:B0-----:R-:W-:Y:S01]  /*0440*/  MOV R6, RZ ;  /* 0x000000ff00067202 */ /* 0x001fe20000000f00 */
[----:B-1----:R-:W-:-:S04]  /*0450*/  IMAD.MOV R0, RZ, RZ, -R7 ;  /* 0x000000ffff007224 */ /* 0x002fc800078e0a07 */
[----:B------:R-:W-:-:S04]  /*0460*/  IMAD R11, R0, R9, RZ ;  /* 0x00000009000b7224 */ /* 0x000fc800078e02ff */
[----:B------:R-:W-:-:S06]  /*0470*/  IMAD.HI.U32 R11, R7, R11, R6 ;  /* 0x0000000b070b7227 */ /* 0x000fcc00078e0006 */
[----:B------:R-:W-:-:S04]  /*0480*/  IMAD.HI.U32 R0, R11, R4, RZ ;  /* 0x000000040b007227 */ /* 0x000fc800078e00ff */
[----:B------:R-:W-:-:S04]  /*0490*/  IMAD.MOV R7, RZ, RZ, -R0 ;  /* 0x000000ffff077224 */ /* 0x000fc800078e0a00 */
[----:B------:R-:W-:Y:S02]  /*04a0*/  IMAD R0, R9, R7, R4 ;  /* 0x0000000709007224 */ /* 0x000fe400078e0204 */
[----:B------:R-:W-:-:S03]  /*04b0*/  VIADD R7, R2, 0xffffffff ;  /* 0xffffffff02077836 */ /* 0x000fc60000000000 */
[----:B------:R-:W-:-:S13]  /*04c0*/  ISETP.GT.U32.AND P0, PT, R9, R0, PT ;  /* 0x000000000900720c */ /* 0x000fda0003f04070 */
[----:B------:R-:W-:-:S04]  /*04d0*/  @!P0 IADD3 R0, PT, PT, R0, -R9, RZ ;  /* 0x8000000900008210 */ /* 0x000fc80007ffe0ff */
[----:B------:R-:W-:-:S13]  /*04e0*/  ISETP.GT.U32.AND P0, PT, R9, R0, PT ;  /* 0x000000000900720c */ /* 0x000fda0003f04070 */
[----:B------:R-:W-:-:S05]  /*04f0*/  @!P0 IMAD.IADD R0, R0, 0x1, -R9 ;  /* 0x0000000100008824 */ /* 0x000fca00078e0a09 */
[----:B------:R-:W-:Y:S02]  /*0500*/  @!P1 IADD3 R0, PT, PT, -R0, RZ, RZ ;  /* 0x000000ff00009210 */ /* 0x000fe40007ffe1ff */
[----:B------:R-:W-:-:S04]  /*0510*/  @!P2 LOP3.LUT R0, RZ, R2, RZ, 0x33, !PT ;  /* 0x00000002ff00a212 */ /* 0x000fc800078e33ff */
[----:B------:R-:W-:-:S13]  /*0520*/  ISETP.NE.AND P0, PT, R0, R7, PT ;  /* 0x000000070000720c */ /* 0x000fda0003f05270 */
[----:B------:R-:W0:Y:S02]  /*0530*/  @!P0 LDC.64 R6, c[0x0][0x390] ;  /* 0x0000e400ff068b82 */ /* 0x000e240000000a00 */
[----:B0-----:R-:W-:-:S05]  /*0540*/  @!P0 IMAD.WIDE R6, R5, 0x4, R6 ;  /* 0x0000000405068825 */ /* 0x001fca00078e0206 */
[----:B------:R0:W-:Y:S01]  /*0550*/  @!P0 STG.E desc[UR4][R6.64], RZ ;  /* 0x000000ff06008986 */ /* 0x0001e2000c101904 */
[----:B------:R-:W-:Y:S05]  /*0560*/  @!P0 EXIT ;  /* 0x000000000000894d */ /* 0x000fea0003800000 */
[----:B------:R-:W-:-:S13]  /*0570*/  ISETP.GE.AND P0, PT, R5, R2, PT ;  /* 0x000000020500720c */ /* 0x000fda0003f06270 */
[----:B0-----:R-:W0:Y:S02]  /*0580*/  @!P0 LDC.64 R6, c[0x0][0x390] ;  /* 0x0000e400ff068b82 */ /* 0x001e240000000a00 */
[----:B0-----:R-:W-:-:S05]  /*0590*/  @!P0 IMAD.WIDE R6, R5, 0x4, R6 ;  /* 0x0000000405068825 */ /* 0x001fca00078e0206 */
[----:B------:R0:W-:Y:S01]  /*05a0*/  @!P0 STG.E desc[UR4][R6.64], RZ ;  /* 0x000000ff06008986 */ /* 0x0001e2000c101904 */
[----:B------:R-:W-:Y:S05]  /*05b0*/  @!P0 EXIT ;  /* 0x000000000000894d */ /* 0x000fea0003800000 */
[----:B------:R-:W-:-:S13]  /*05c0*/  ISETP.NE.AND P0, PT, R0, RZ, PT ;  /* 0x000000ff0000720c */ /* 0x000fda0003f05270 */
[----:B0-----:R-:W0:Y:S02]  /*05d0*/  @!P0 LDC.64 R6, c[0x0][0x390] ;  /* 0x0000e400ff068b82 */ /* 0x001e240000000a00 */
[----:B0-----:R-:W-:-:S05]  /*05e0*/  @!P0 IMAD.WIDE R6, R5, 0x4, R6 ;  /* 0x0000000405068825 */ /* 0x001fca00078e0206 */
[----:B------:R0:W-:Y:S01]  /*05f0*/  @!P0 STG.E desc[UR4][R6.64], RZ ;  /* 0x000000ff06008986 */ /* 0x0001e2000c101904 */
[----:B------:R-:W-:Y:S05]  /*0600*/  @!P0 EXIT ;  /* 0x000000000000894d */ /* 0x000fea0003800000 */
[----:B------:R-:W-:-:S04]  /*0610*/  IADD3 R2, PT, PT, R3, -R2, RZ ;  /* 0x8000000203027210 */ /* 0x000fc80007ffe0ff */
[----:B------:R-:W-:-:S13]  /*0620*/  ISETP.GE.AND P0, PT, R5, R2, PT ;  /* 0x000000020500720c */ /* 0x000fda0003f06270 */
[----:B------:R-:W-:Y:S05]  /*0630*/  @!P0 EXIT ;  /* 0x000000000000894d */ /* 0x000fea0003800000 */
[----:B------:R-:W1:Y:S02]  /*0640*/  LDC.64 R2, c[0x0][0x390] ;  /* 0x0000e400ff027b82 */ /* 0x000e640000000a00 */
[----:B-1----:R-:W-:-:S05]  /*0650*/  IMAD.WIDE R2, R5, 0x4, R2 ;  /* 0x0000000405027825 */ /* 0x002fca00078e0202 */
[----:B------:R-:W-:Y:S01]  /*0660*/  STG.E desc[UR4][R2.64], RZ ;  /* 0x000000ff02007986 */ /* 0x000fe2000c101904 */
[----:B------:R-:W-:Y:S05]  /*0670*/  EXIT ;  /* 0x000000000000794d */ /* 0x000fea0003800000 */
.L_x_3:
        /* <DEDUP_REMOVED lines=16> */
.L_x_89:


//--------------------- .text._Z10compute_uviiPfS_S_S_S_fffff --------------------------
	.section	.text._Z10compute_uviiPfS_S_S_S_fffff,"ax",@progbits
	.align	128
        .global         _Z10compute_uviiPfS_S_S_S_fffff
        .type           _Z10compute_uviiPfS_S_S_S_fffff,@function
        .size           _Z10compute_uviiPfS_S_S_S_fffff,(.L_x_82 - _Z10compute_uviiPfS_S_S_S_fffff)
        .other          _Z10compute_uviiPfS_S_S_S_fffff,@"STO_CUDA_ENTRY STV_DEFAULT"
_Z10compute_uviiPfS_S_S_S_fffff:
.text._Z10compute_uviiPfS_S_S_S_fffff:
        /* <DEDUP_REMOVED lines=10> */
[----:B------:R-:W-:-:S13]  /*00a0*/  ISETP.GE.AND P0, PT, R9, R2, PT ;  /* 0x000000020900720c */ /* 0x000fda0003f06270 */
[----:B------:R-:W-:Y:S05]  /*00b0*/  @!P0 EXIT ;  /* 0x000000000000894d */ /* 0x000fea0003800000 */
[----:B------:R-:W-:Y:S02]  /*00c0*/  IABS R7, R2 ;  /* 0x0000000200077213 */ /* 0x000fe40000000000 */
[----:B------:R-:W-:Y:S02]  /*00d0*/  ISETP.GE.AND P2, PT, R9, RZ, PT ;  /* 0x000000ff0900720c */ /* 0x000fe40003f46270 */
[----:B------:R-:W0:Y:S08]  /*00e0*/  I2F.RP R0, R7 ;  /* 0x0000000700007306 */ /* 0x000e300000209400 */
        /* <DEDUP_REMOVED lines=11> */
[----:B------:R-:W-:-:S03]  /*01a0*/  VIADD R5, R2, 0xffffffff ;  /* 0xffffffff02057836 */ /* 0x000fc60000000000 */
[----:B------:R-:W-:-:S13]  /*01b0*/  ISETP.GT.U32.AND P0, PT, R7, R0, PT ;  /* 0x000000000700720c */ /* 0x000fda0003f04070 */
[----:B------:R-:W-:Y:S01]  /*01c0*/  @!P0 IMAD.IADD R0, R0, 0x1, -R7 ;  /* 0x0000000100008824 */ /* 0x000fe200078e0a07 */
[----:B------:R-:W-:-:S04]  /*01d0*/  ISETP.NE.AND P0, PT, R2, RZ, PT ;  /* 0x000000ff0200720c */ /* 0x000fc80003f05270 */
[----:B------:R-:W-:-:S13]  /*01e0*/  ISETP.GT.U32.AND P1, PT, R7, R0, PT ;  /* 0x000000000700720c */ /* 0x000fda0003f24070 */
[----:B------:R-:W-:-:S05]  /*01f0*/  @!P1 IADD3 R0, PT, PT, R0, -R7, RZ ;  /* 0x8000000700009210 */ /* 0x000fca0007ffe0ff */
[----:B------:R-:W-:Y:S01]  /*0200*/  @!P2 IMAD.MOV R0, RZ, RZ, -R0 ;  /* 0x000000ffff00a224 */ /* 0x000fe200078e0a00 */
[----:B------:R-:W-:-:S04]  /*0210*/  @!P0 LOP3.LUT R0, RZ, R2, RZ, 0x33, !PT ;  /* 0x00000002ff008212 */ /* 0x000fc800078e33ff */
[----:B------:R-:W-:-:S04]  /*0220*/  ISETP.NE.AND P0, PT, R0, RZ, PT ;  /* 0x000000ff0000720c */ /* 0x000fc80003f05270 */
[----:B------:R-:W-:-:S13]  /*0230*/  ISETP.EQ.OR P0, PT, R0, R5, !P0 ;  /* 0x000000050000720c */ /* 0x000fda0004702670 */
[----:B------:R-:W-:Y:S05]  /*0240*/  @P0 EXIT ;  /* 0x000000000000094d */ /* 0x000fea0003800000 */
[----:B------:R-:W-:-:S04]  /*0250*/  IADD3 R2, PT, PT, R3, -R2, RZ ;  /* 0x8000000203027210 */ /* 0x000fc80007ffe0ff */
[----:B------:R-:W-:-:S13]  /*0260*/  ISETP.GE.AND P0, PT, R9, R2, PT ;  /* 0x000000020900720c */ /* 0x000fda0003f06270 */
[----:B------:R-:W-:Y:S05]  /*0270*/  @P0 EXIT ;  /* 0x000000000000094d */ /* 0x000fea0003800000 */
[----:B------:R-:W0:Y:S08]  /*0280*/  LDC.64 R18, c[0x0][0x398] ;  /* 0x0000e600ff127b82 */ /* 0x000e300000000a00 */
[----:B------:R-:W1:Y:S01]  /*0290*/  LDC.64 R4, c[0x0][0x3b0] ;  /* 0x0000ec00ff047b82 */ /* 0x000e620000000a00 */
[----:B0-----:R-:W-:-:S05]  /*02a0*/  IMAD.WIDE R18, R9, 0x4, R18 ;  /* 0x0000000409127825 */ /* 0x001fca00078e0212 */
[----:B------:R-:W2:Y:S01]  /*02b0*/  LDG.E R7, desc[UR4][R18.64] ;  /* 0x0000000412077981 */ /* 0x000ea2000c1e1900 */
[----:B------:R-:W-:Y:S01]  /*02c0*/  BSSY.RECONVERGENT B0, `(.L_x_5) ;  /* 0x000000e000007945 */ /* 0x000fe20003800200 */
[----:B-1----:R-:W0:Y:S02]  /*02d0*/  MUFU.RCP R0, R5 ;  /* 0x0000000500007308 */ /* 0x002e240000001000 */
[----:B0-----:R-:W-:-:S04]  /*02e0*/  FFMA R3, R0, -R5, 1 ;  /* 0x3f80000000037423 */ /* 0x001fc80000000805 */
[----:B------:R-:W-:Y:S01]  /*02f0*/  FFMA R3, R0, R3, R0 ;  /* 0x0000000300037223 */ /* 0x000fe20000000000 */
[----:B--2---:R-:W-:-:S04]  /*0300*/  FMUL R2, R7, R4 ;  /* 0x0000000407027220 */ /* 0x004fc80000400000 */
[----:B------:R-:W0:Y:S01]  /*0310*/  FCHK P0, R2, R5 ;  /* 0x0000000502007302 */ /* 0x000e220000000000 */
[----:B------:R-:W-:-:S04]  /*0320*/  FFMA R0, R2, R3, RZ ;  /* 0x0000000302007223 */ /* 0x000fc800000000ff */
[----:B------:R-:W-:-:S04]  /*0330*/  FFMA R4, R0, -R5, R2 ;  /* 0x8000000500047223 */ /* 0x000fc80000000002 */
[----:B------:R-:W-:Y:S01]  /*0340*/  FFMA R0, R3, R4, R0 ;  /* 0x0000000403007223 */ /* 0x000fe20000000000 */
[----:B0-----:R-:W-:Y:S06]  /*0350*/  @!P0 BRA `(.L_x_6) ;  /* 0x0000000000108947 */ /* 0x001fec0003800000 */
[----:B------:R-:W0:Y:S01]  /*0360*/  LDCU UR6, c[0x0][0x3b4] ;  /* 0x00007680ff0677ac */ /* 0x000e220008000800 */
[----:B------:R-:W-:Y:S01]  /*0370*/  MOV R3, 0x3a0 ;  /* 0x000003a000037802 */ /* 0x000fe20000000f00 */
[----:B0-----:R-:W-:-:S07]  /*0380*/  IMAD.U32 R0, RZ, RZ, UR6 ;  /* 0x00000006ff007e24 */ /* 0x001fce000f8e00ff */
[----:B------:R-:W-:Y:S05]  /*0390*/  CALL.REL.NOINC `($__internal_1_$__cuda_sm3x_div_rn_noftz_f32_slowpath) ;  /* 0x00000018001c7944 */ /* 0x000fea0003c00000 */
.L_x_6:
[----:B------:R-:W-:Y:S05]  /*03a0*/  BSYNC.RECONVERGENT B0 ;  /* 0x0000000000007941 */ /* 0x000fea0003800200 */
.L_x_5:
[----:B------:R-:W0:Y:S01]  /*03b0*/  LDC.64 R4, c[0x0][0x3a0] ;  /* 0x0000e800ff047b82 */ /* 0x000e220000000a00 */
[----:B------:R-:W2:Y:S01]  /*03c0*/  LDG.E R6, desc[UR4][R18.64+-0x4] ;  /* 0xfffffc0412067981 */ /* 0x000ea2000c1e1900 */
[----:B------:R-:W1:Y:S06]  /*03d0*/  LDCU UR6, c[0x0][0x3b0] ;  /* 0x00007600ff0677ac */ /* 0x000e6c0008000800 */
[----:B------:R-:W3:Y:S01]  /*03e0*/  LDC R11, c[0x0][0x3b8] ;  /* 0x0000ee00ff0b7b82 */ /* 0x000ee20000000800 */
[----:B0-----:R-:W-:-:S05]  /*03f0*/  IMAD.WIDE R4, R9, 0x4, R4 ;  /* 0x0000000409047825 */ /* 0x001fca00078e0204 */
[----:B------:R-:W1:Y:S01]  /*0400*/  LDG.E R2, desc[UR4][R4.64] ;  /* 0x0000000404027981 */ /* 0x000e62000c1e1900 */
[----:B---3--:R-:W0:Y:S01]  /*0410*/  MUFU.RCP R3, R11 ;  /* 0x0000000b00037308 */ /* 0x008e220000001000 */
[----:B------:R-:W-:Y:S01]  /*0420*/  BSSY.RECONVERGENT B0, `(.L_x_7) ;  /* 0x000000f000007945 */ /* 0x000fe20003800200 */
[----:B0-----:R-:W-:-:S04]  /*0430*/  FFMA R8, R3, -R11, 1 ;  /* 0x3f80000003087423 */ /* 0x001fc8000000080b */
[----:B------:R-:W-:Y:S01]  /*0440*/  FFMA R3, R3, R8, R3 ;  /* 0x0000000803037223 */ /* 0x000fe20000000003 */
[----:B--2---:R-:W-:-:S04]  /*0450*/  FADD R10, R7, -R6 ;  /* 0x80000006070a7221 */ /* 0x004fc80000000000 */
[----:B------:R-:W-:Y:S01]  /*0460*/  FFMA R10, R10, -R0, R7 ;  /* 0x800000000a0a7223 */ /* 0x000fe20000000007 */
[----:B-1----:R-:W-:-:S04]  /*0470*/  FMUL R2, R2, UR6 ;  /* 0x0000000602027c20 */ /* 0x002fc80008400000 */
        /* <DEDUP_REMOVED lines=9> */
.L_x_8:
[----:B------:R-:W-:Y:S05]  /*0510*/  BSYNC.RECONVERGENT B0 ;  /* 0x0000000000007941 */ /* 0x000fea0003800200 */
.L_x_7:
[----:B------:R-:W0:Y:S01]  /*0520*/  LDC.64 R2, c[0x0][0x398] ;  /* 0x0000e600ff027b82 */ /* 0x000e220000000a00 */
[----:B------:R-:W1:Y:S01]  /*0530*/  LDCU UR6, c[0x0][0x380] ;  /* 0x00007000ff0677ac */ /* 0x000e620008000800 */
[----:B------:R-:W2:Y:S01]  /*0540*/  LDCU.64 UR8, c[0x0][0x3b0] ;  /* 0x00007600ff0877ac */ /* 0x000ea20008000a00 */
[----:B-1----:R-:W-:Y:S01]  /*0550*/  IADD3 R5, PT, PT, R9, -UR6, RZ ;  /* 0x8000000609057c10 */ /* 0x002fe2000fffe0ff */
[----:B------:R-:W1:Y:S04]  /*0560*/  LDCU UR6, c[0x0][0x3bc] ;  /* 0x00007780ff0677ac */ /* 0x000e680008000800 */
[----:B0-----:R-:W-:-:S05]  /*0570*/  IMAD.WIDE R2, R5, 0x4, R2 ;  /* 0x0000000405027825 */ /* 0x001fca00078e0202 */
[----:B------:R0:W3:Y:S01]  /*0580*/  LDG.E R8, desc[UR4][R2.64] ;  /* 0x0000000402087981 */ /* 0x0000e2000c1e1900 */
[----:B--2---:R-:W-:Y:S08]  /*0590*/  F2F.F64.F32 R14, UR9 ;  /* 0x00000009000e7d10 */ /* 0x004ff00008201800 */
[----:B-1----:R-:W1:Y:S02]  /*05a0*/  F2F.F64.F32 R4, UR6 ;  /* 0x0000000600047d10 */ /* 0x002e640008201800 */
[----:B-1----:R-:W-:Y:S01]  /*05b0*/  DADD R12, R4, R4 ;  /* 0x00000000040c7229 */ /* 0x002fe20000000004 */
[----:B------:R-:W-:-:S07]  /*05c0*/  IMAD.MOV.U32 R4, RZ, RZ, 0x1 ;  /* 0x00000001ff047424 */ /* 0x000fce00078e00ff */
[----:B------:R-:W-:-:S06]  /*05d0*/  DMUL R12, R12, R14 ;  /* 0x0000000e0c0c7228 */ /* 0x000fcc0000000000 */
[----:B------:R-:W1:Y:S02]  /*05e0*/  MUFU.RCP64H R5, R13 ;  /* 0x0000000d00057308 */ /* 0x000e640000001800 */
[----:B-1----:R-:W-:-:S08]  /*05f0*/  DFMA R14, -R12, R4, 1 ;  /* 0x3ff000000c0e742b */ /* 0x002fd00000000104 */
[----:B------:R-:W-:-:S08]  /*0600*/  DFMA R14, R14, R14, R14 ;  /* 0x0000000e0e0e722b */ /* 0x000fd0000000000e */
[----:B------:R-:W-:Y:S01]  /*0610*/  DFMA R14, R4, R14, R4 ;  /* 0x0000000e040e722b */ /* 0x000fe20000000004 */
[----:B------:R-:W1:Y:S07]  /*0620*/  F2F.F64.F32 R4, UR8 ;  /* 0x0000000800047d10 */ /* 0x000e6e0008201800 */
[----:B0-----:R-:W-:-:S08]  /*0630*/  DFMA R2, -R12, R14, 1 ;  /* 0x3ff000000c02742b */ /* 0x001fd0000000010e */
[----:B------:R-:W-:Y:S01]  /*0640*/  DFMA R2, R14, R2, R14 ;  /* 0x000000020e02722b */ /* 0x000fe2000000000e */
[----:B-1----:R-:W-:-:S07]  /*0650*/  FSETP.GEU.AND P1, PT, |R5|, 6.5827683646048100446e-37, PT ;  /* 0x036000000500780b */ /* 0x002fce0003f2e200 */
[----:B------:R-:W-:-:S08]  /*0660*/  DMUL R14, R4, R2 ;  /* 0x00000002040e7228 */ /* 0x000fd00000000000 */
[----:B------:R-:W-:-:S08]  /*0670*/  DFMA R16, -R12, R14, R4 ;  /* 0x0000000e0c10722b */ /* 0x000fd00000000104 */
[----:B------:R-:W-:Y:S01]  /*0680*/  DFMA R2, R2, R16, R14 ;  /* 0x000000100202722b */ /* 0x000fe2000000000e */
[----:B---3--:R-:W-:-:S04]  /*0690*/  FADD R11, R7, -R8 ;  /* 0x80000008070b7221 */ /* 0x008fc80000000000 */
[----:B------:R-:W-:-:S05]  /*06a0*/  FFMA R0, R11, -R0, R10 ;  /* 0x800000000b007223 */ /* 0x000fca000000000a */
[----:B------:R-:W-:Y:S01]  /*06b0*/  FFMA R10, RZ, R13, R3 ;  /* 0x0000000dff0a7223 */ /* 0x000fe20000000003 */
[----:B------:R0:W1:Y:S04]  /*06c0*/  F2F.F64.F32 R24, R0 ;  /* 0x0000000000187310 */ /* 0x0000680000201800 */
[----:B------:R-:W-:-:S13]  /*06d0*/  FSETP.GT.AND P0, PT, |R10|, 1.469367938527859385e-39, PT ;  /* 0x001000000a00780b */ /* 0x000fda0003f04200 */
[----:B01----:R-:W-:Y:S05]  /*06e0*/  @P0 BRA P1, `(.L_x_9) ;  /* 0x0000000000180947 */ /* 0x003fea0000800000 */
[----:B------:R-:W-:Y:S01]  /*06f0*/  IMAD.MOV.U32 R2, RZ, RZ, R12 ;  /* 0x000000ffff027224 */ /* 0x000fe200078e000c */
[----:B------:R-:W-:Y:S02]  /*0700*/  MOV R3, R13 ;  /* 0x0000000d00037202 */ /* 0x000fe40000000f00 */
[----:B------:R-:W-:-:S07]  /*0710*/  MOV R0, 0x730 ;  /* 0x0000073000007802 */ /* 0x000fce0000000f00 */
[----:B------:R-:W-:Y:S05]  /*0720*/  CALL.REL.NOINC `($__internal_0_$__cuda_sm20_div_rn_f64_full) ;  /* 0x0000000c00cc7944 */ /* 0x000fea0003c00000 */
[----:B------:R-:W-:Y:S02]  /*0730*/  IMAD.MOV.U32 R2, RZ, RZ, R16 ;  /* 0x000000ffff027224 */ /* 0x000fe400078e0010 */
[----:B------:R-:W-:-:S07]  /*0740*/  IMAD.MOV.U32 R3, RZ, RZ, R17 ;  /* 0x000000ffff037224 */ /* 0x000fce00078e0011 */
.L_x_9:
[----:B------:R-:W0:Y:S08]  /*0750*/  LDC.64 R12, c[0x0][0x3a8] ;  /* 0x0000ea00ff0c7b82 */ /* 0x000e300000000a00 */
[----:B------:R-:W1:Y:S01]  /*0760*/  LDC.64 R4, c[0x0][0x3b0] ;  /* 0x0000ec00ff047b82 */ /* 0x000e620000000a00 */
[----:B0-----:R-:W-:-:S05]  /*0770*/  IMAD.WIDE R12, R9, 0x4, R12 ;  /* 0x00000004090c7825 */ /* 0x001fca00078e020c */
[----:B------:R-:W2:Y:S04]  /*0780*/  LDG.E R0, desc[UR4][R12.64+0x4] ;  /* 0x000004040c007981 */ /* 0x000ea8000c1e1900 */
[----:B------:R-:W2:Y:S01]  /*0790*/  LDG.E R11, desc[UR4][R12.64+-0x4] ;  /* 0xfffffc040c0b7981 */ /* 0x000ea2000c1e1900 */
[----:B-1----:R-:W-:-:S04]  /*07a0*/  FMUL R15, R5, R5 ;  /* 0x00000005050f7220 */ /* 0x002fc80000400000 */
[----:B------:R-:W0:Y:S08]  /*07b0*/  MUFU.RCP R14, R15 ;  /* 0x0000000f000e7308 */ /* 0x000e300000001000 */
[----:B------:R-:W1:Y:S01]  /*07c0*/  FCHK P0, R4, R15 ;  /* 0x0000000f04007302 */ /* 0x000e620000000000 */
[----:B0-----:R-:W-:-:S04]  /*07d0*/  FFMA R5, -R15, R14, 1 ;  /* 0x3f8000000f057423 */ /* 0x001fc8000000010e */
[----:B------:R-:W-:-:S04]  /*07e0*/  FFMA R5, R14, R5, R14 ;  /* 0x000000050e057223 */ /* 0x000fc8000000000e */
[----:B------:R-:W-:Y:S01]  /*07f0*/  FFMA R14, R5, R4, RZ ;  /* 0x00000004050e7223 */ /* 0x000fe200000000ff */
[----:B--2---:R-:W-:-:S04]  /*0800*/  FADD R0, R0, -R11 ;  /* 0x8000000b00007221 */ /* 0x004fc80000000000 */
[----:B------:R-:W0:Y:S02]  /*0810*/  F2F.F64.F32 R10, R0 ;  /* 0x00000000000a7310 */ /* 0x000e240000201800 */
[----:B0-----:R-:W-:Y:S01]  /*0820*/  DFMA R10, R10, -R2, R24 ;  /* 0x800000020a0a722b */ /* 0x001fe20000000018 */
[----:B------:R-:W-:-:S04]  /*0830*/  FFMA R3, -R15, R14, R4 ;  /* 0x0000000e0f037223 */ /* 0x000fc80000000104 */
[----:B------:R-:W-:Y:S01]  /*0840*/  FFMA R3, R5, R3, R14 ;  /* 0x0000000305037223 */ /* 0x000fe2000000000e */
[----:B-1----:R-:W-:Y:S06]  /*0850*/  @!P0 BRA `(.L_x_10) ;  /* 0x0000000000188947 */ /* 0x002fec0003800000 */
[----:B------:R-:W0:Y:S01]  /*0860*/  LDCU UR6, c[0x0][0x3b0] ;  /* 0x00007600ff0677ac */ /* 0x000e220008000800 */
[----:B------:R-:W-:Y:S02]  /*0870*/  MOV R0, R15 ;  /* 0x0000000f00007202 */ /* 0x000fe40000000f00 */
[----:B------:R-:W-:Y:S01]  /*0880*/  MOV R3, 0x8b0 ;  /* 0x000008b000037802 */ /* 0x000fe20000000f00 */
[----:B0-----:R-:W-:-:S07]  /*0890*/  IMAD.U32 R2, RZ, RZ, UR6 ;  /* 0x00000006ff027e24 */ /* 0x001fce000f8e00ff */
[----:B------:R-:W-:Y:S05]  /*08a0*/  CALL.REL.NOINC `($__internal_1_$__cuda_sm3x_div_rn_noftz_f32_slowpath) ;  /* 0x0000001000d87944 */ /* 0x000fea0003c00000 */
[----:B------:R-:W-:-:S07]  /*08b0*/  IMAD.MOV.U32 R3, RZ, RZ, R0 ;  /* 0x000000ffff037224 */ /* 0x000fce00078e0000 */
.L_x_10:
[----:B------:R-:W2:Y:S01]  /*08c0*/  LDG.E R20, desc[UR4][R18.64+0x4] ;  /* 0x0000040412147981 */ /* 0x000ea2000c1e1900 */
[----:B------:R-:W0:Y:S01]  /*08d0*/  LDC R2, c[0x0][0x3b8] ;  /* 0x0000ee00ff027b82 */ /* 0x000e220000000800 */
[----:B------:R-:W1:Y:S01]  /*08e0*/  LDCU UR7, c[0x0][0x3b0] ;  /* 0x00007600ff0777ac */ /* 0x000e620008000800 */
[----:B------:R-:W3:Y:S01]  /*08f0*/  F2F.F64.F32 R16, R7 ;  /* 0x0000000700107310 */ /* 0x000ee20000201800 */
[----:B------:R-:W4:Y:S07]  /*0900*/  LDCU UR6, c[0x0][0x3c0] ;  /* 0x00007800ff0677ac */ /* 0x000f2e0008000800 */
[----:B------:R-:W-:Y:S01]  /*0910*/  F2F.F64.F32 R14, R6 ;  /* 0x00000006000e7310 */ /* 0x000fe20000201800 */
[----:B---3--:R-:W-:-:S07]  /*0920*/  DADD R16, R16, R16 ;  /* 0x0000000010107229 */ /* 0x008fce0000000010 */
[----:B------:R-:W-:Y:S01]  /*0930*/  F2F.F64.F32 R6, R3 ;  /* 0x0000000300067310 */ /* 0x000fe20000201800 */
[----:B-1----:R-:W-:Y:S01]  /*0940*/  MOV R21, UR7 ;  /* 0x0000000700157c02 */ /* 0x002fe20008000f00 */
[----:B0-----:R-:W-:-:S06]  /*0950*/  FMUL R2, R2, R2 ;  /* 0x0000000202027220 */ /* 0x001fcc0000400000 */
[----:B------:R-:W0:Y:S08]  /*0960*/  MUFU.RCP R13, R2 ;  /* 0x00000002000d7308 */ /* 0x000e300000001000 */
[----:B------:R1:W3:Y:S01]  /*0970*/  FCHK P0, R21, R2 ;  /* 0x0000000215007302 */ /* 0x0002e20000000000 */
[----:B0-----:R-:W-:-:S04]  /*0980*/  FFMA R0, -R2, R13, 1 ;  /* 0x3f80000002007423 */ /* 0x001fc8000000010d */
[----:B------:R-:W-:-:S03]  /*0990*/  FFMA R0, R13, R0, R13 ;  /* 0x000000000d007223 */ /* 0x000fc6000000000d */
[----:B----4-:R-:W-:Y:S01]  /*09a0*/  F2F.F64.F32 R12, UR6 ;  /* 0x00000006000c7d10 */ /* 0x010fe20008201800 */
[----:B-1----:R-:W-:-:S07]  /*09b0*/  FFMA R21, R0, UR7, RZ ;  /* 0x0000000700157c23 */ /* 0x002fce00080000ff */
[----:B--2---:R-:W0:Y:S02]  /*09c0*/  F2F.F64.F32 R4, R20 ;  /* 0x0000001400047310 */ /* 0x004e240000201800 */
[----:B0-----:R-:W-:-:S08]  /*09d0*/  DADD R4, R4, -R16 ;  /* 0x0000000004047229 */ /* 0x001fd00000000810 */
[----:B------:R-:W-:Y:S01]  /*09e0*/  DADD R14, R4, R14 ;  /* 0x00000000040e7229 */ /* 0x000fe2000000000e */
[----:B------:R-:W-:-:S04]  /*09f0*/  FFMA R4, -R2, R21, UR7 ;  /* 0x0000000702047e23 */ /* 0x000fc80008000115 */
[----:B------:R-:W-:Y:S01]  /*0a00*/  FFMA R0, R0, R4, R21 ;  /* 0x0000000400007223 */ /* 0x000fe20000000015 */
[----:B---3--:R-:W-:Y:S06]  /*0a10*/  @!P0 BRA `(.L_x_11) ;  /* 0x0000000000148947 */ /* 0x008fec0003800000 */
[----:B------:R-:W0:Y:S01]  /*0a20*/  LDCU UR6, c[0x0][0x3b0] ;  /* 0x00007600ff0677ac */ /* 0x000e220008000800 */
[----:B------:R-:W-:Y:S01]  /*0a30*/  IMAD.MOV.U32 R0, RZ, RZ, R2 ;  /* 0x000000ffff007224 */ /* 0x000fe200078e0002 */
[----:B------:R-:W-:Y:S01]  /*0a40*/  MOV R3, 0xa70 ;  /* 0x00000a7000037802 */ /* 0x000fe20000000f00 */
[----:B0-----:R-:W-:-:S07]  /*0a50*/  IMAD.U32 R2, RZ, RZ, UR6 ;  /* 0x00000006ff027e24 */ /* 0x001fce000f8e00ff */
[----:B------:R-:W-:Y:S05]  /*0a60*/  CALL.REL.NOINC `($__internal_1_$__cuda_sm3x_div_rn_noftz_f32_slowpath) ;  /* 0x0000001000687944 */ /* 0x000fea0003c00000 */
.L_x_11:
[----:B------:R-:W0:Y:S02]  /*0a70*/  LDC R3, c[0x0][0x380] ;  /* 0x0000e000ff037b82 */ /* 0x000e240000000800 */
[----:B0-----:R-:W-:-:S06]  /*0a80*/  IMAD.WIDE R18, R3, 0x4, R18 ;  /* 0x0000000403127825 */ /* 0x001fcc00078e0212 */
[----:B------:R-:W2:Y:S01]  /*0a90*/  LDG.E R18, desc[UR4][R18.64] ;  /* 0x0000000412127981 */ /* 0x000ea2000c1e1900 */
[----:B------:R-:W-:Y:S08]  /*0aa0*/  F2F.F64.F32 R4, R8 ;  /* 0x0000000800047310 */ /* 0x000ff00000201800 */
[----:B--2---:R-:W0:Y:S02]  /*0ab0*/  F2F.F64.F32 R2, R18 ;  /* 0x0000001200027310 */ /* 0x004e240000201800 */
[----:B0-----:R-:W-:-:S06]  /*0ac0*/  DADD R16, -R16, R2 ;  /* 0x0000000010107229 */ /* 0x001fcc0000000102 */
[----:B------:R-:W0:Y:S02]  /*0ad0*/  F2F.F64.F32 R2, R0 ;  /* 0x0000000000027310 */ /* 0x000e240000201800 */
[----:B------:R-:W-:-:S08]  /*0ae0*/  DADD R4, R16, R4 ;  /* 0x0000000010047229 */ /* 0x000fd00000000004 */
[----:B0-----:R-:W-:Y:S02]  /*0af0*/  DMUL R2, R2, R4 ;  /* 0x0000000402027228 */ /* 0x001fe40000000000 */
[----:B------:R-:W0:Y:S06]  /*0b00*/  LDC.64 R4, c[0x0][0x388] ;  /* 0x0000e200ff047b82 */ /* 0x000e2c0000000a00 */
[----:B------:R-:W-:-:S08]  /*0b10*/  DFMA R2, R6, R14, R2 ;  /* 0x0000000e0602722b */ /* 0x000fd00000000002 */
[----:B------:R-:W-:-:S10]  /*0b20*/  DFMA R2, R2, R12, R10 ;  /* 0x0000000c0202722b */ /* 0x000fd4000000000a */
[----:B------:R-:W1:Y:S01]  /*0b30*/  F2F.F32.F64 R3, R2 ;  /* 0x0000000200037310 */ /* 0x000e620000301000 */
[----:B0-----:R-:W-:-:S05]  /*0b40*/  IMAD.WIDE R4, R9, 0x4, R4 ;  /* 0x0000000409047825 */ /* 0x001fca00078e0204 */
[----:B-1----:R-:W-:Y:S01]  /*0b50*/  STG.E desc[UR4][R4.64], R3 ;  /* 0x0000000304007986 */ /* 0x002fe2000c101904 */
[----:B------:R-:W-:Y:S05]  /*0b60*/  EXIT ;  /* 0x000000000000794d */ /* 0x000fea0003800000 */
.L_x_4:
[----:B------:R-:W-:-:S04]  /*0b70*/  IADD3 R7, PT, PT, R9, -R3, RZ ;  /* 0x8000000309077210 */ /* 0x000fc80007ffe0ff */
[----:B------:R-:W-:-:S13]  /*0b80*/  ISETP.GE.AND P0, PT, R7, R2, PT ;  /* 0x000000020700720c */ /* 0x000fda0003f06270 */
[----:B------:R-:W-:Y:S05]  /*0b90*/  @!P0 EXIT ;  /* 0x000000000000894d */ /* 0x000fea0003800000 */
[----:B------:R-:W-:Y:S02]  /*0ba0*/  IABS R9, R2 ;  /* 0x0000000200097213 */ /* 0x000fe40000000000 */
[----:B------:R-:W-:Y:S02]  /*0bb0*/  MOV R4, RZ ;  /* 0x000000ff00047202 */ /* 0x000fe40000000f00 */
[----:B------:R-:W0:Y:S01]  /*0bc0*/  I2F.RP R6, R9 ;  /* 0x0000000900067306 */ /* 0x000e220000209400 */
[----:B------:R-:W-:Y:S02]  /*0bd0*/  ISETP.GE.AND P1, PT, R7, RZ, PT ;  /* 0x000000ff0700720c */ /* 0x000fe40003f26270 */
[----:B------:R-:W-:-:S05]  /*0be0*/  ISETP.NE.AND P2, PT, R2, RZ, PT ;  /* 0x000000ff0200720c */ /* 0x000fca0003f45270 */
[----:B0-----:R-:W0:Y:S02]  /*0bf0*/  MUFU.RCP R6, R6 ;  /* 0x0000000600067308 */ /* 0x001e240000001000 */
[----:B0-----:R-:W-:-:S06]  /*0c00*/  VIADD R8, R6, 0xffffffe ;  /* 0x0ffffffe06087836 */ /* 0x001fcc0000000000 */
[----:B------:R-:W0:Y:S02]  /*0c10*/  F2I.FTZ.U32.TRUNC.NTZ R5, R8 ;  /* 0x0000000800057305 */ /* 0x000e24000021f000 */
[----:B0-----:R-:W-:-:S04]  /*0c20*/  IMAD.MOV R0, RZ, RZ, -R5 ;  /* 0x000000ffff007224 */ /* 0x001fc800078e0a05 */
[----:B------:R-:W-:Y:S01]  /*0c30*/  IMAD R11, R0, R9, RZ ;  /* 0x00000009000b7224 */ /* 0x000fe200078e02ff */
[----:B------:R-:W-:-:S03]  /*0c40*/  IABS R0, R7 ;  /* 0x0000000700007213 */ /* 0x000fc60000000000 */
[----:B------:R-:W-:-:S04]  /*0c50*/  IMAD.HI.U32 R11, R5, R11, R4 ;  /* 0x0000000b050b7227 */ /* 0x000fc800078e0004 */
[----:B------:R-:W-:-:S04]  /*0c60*/  IMAD.MOV.U32 R4, RZ, RZ, R0 ;  /* 0x000000ffff047224 */ /* 0x000fc800078e0000 */
[----:B------:R-:W-:-:S04]  /*0c70*/  IMAD.HI.U32 R0, R11, R4, RZ ;  /* 0x000000040b007227 */ /* 0x000fc800078e00ff */
[----:B------:R-:W-:-:S04]  /*0c80*/  IMAD.MOV R5, RZ, RZ, -R0 ;  /* 0x000000ffff057224 */ /* 0x000fc800078e0a00 */
[----:B------:R-:W-:Y:S01]  /*0c90*/  IMAD R0, R9, R5, R4 ;  /* 0x0000000509007224 */ /* 0x000fe200078e0204 */
[----:B------:R-:W-:-:S04]  /*0ca0*/  IADD3 R5, PT, PT, R2, -0x1, RZ ;  /* 0xffffffff02057810 */ /* 0x000fc80007ffe0ff */
[----:B------:R-:W-:-:S13]  /*0cb0*/  ISETP.GT.U32.AND P0, PT, R9, R0, PT ;  /* 0x000000000900720c */ /* 0x000fda0003f04070 */
[----:B------:R-:W-:-:S04]  /*0cc0*/  @!P0 IADD3 R0, PT, PT, R0, -R9, RZ ;  /* 0x8000000900008210 */ /* 0x000fc80007ffe0ff */
[----:B------:R-:W-:-:S13]  /*0cd0*/  ISETP.GT.U32.AND P0, PT, R9, R0, PT ;  /* 0x000000000900720c */ /* 0x000fda0003f04070 */
[----:B------:R-:W-:-:S04]  /*0ce0*/  @!P0 IMAD.IADD R0, R0, 0x1, -R9 ;  /* 0x0000000100008824 */ /* 0x000fc800078e0a09 */
[----:B------:R-:W-:Y:S01]  /*0cf0*/  @!P1 IMAD.MOV R0, RZ, RZ, -R0 ;  /* 0x000000ffff009224 */ /* 0x000fe200078e0a00 */
[----:B------:R-:W-:-:S04]  /*0d00*/  @!P2 LOP3.LUT R0, RZ, R2, RZ, 0x33, !PT ;  /* 0x00000002ff00a212 */ /* 0x000fc800078e33ff */
[----:B------:R-:W-:-:S04]  /*0d10*/  ISETP.NE.AND P0, PT, R0, RZ, PT ;  /* 0x000000ff0000720c */ /* 0x000fc80003f05270 */
[----:B------:R-:W-:-:S13]  /*0d20*/  ISETP.EQ.OR P0, PT, R0, R5, !P0 ;  /* 0x000000050000720c */ /* 0x000fda0004702670 */
[----:B------:R-:W-:Y:S05]  /*0d30*/  @P0 EXIT ;  /* 0x000000000000094d */ /* 0x000fea0003800000 */
[----:B------:R-:W-:-:S05]  /*0d40*/  IMAD.IADD R2, R3, 0x1, -R2 ;  /* 0x0000000103027824 */ /* 0x000fca00078e0a02 */
[----:B------:R-:W-:-:S13]  /*0d50*/  ISETP.GE.AND P0, PT, R7, R2, PT ;  /* 0x000000020700720c */ /* 0x000fda0003f06270 */
[----:B------:R-:W-:Y:S05]  /*0d60*/  @P0 EXIT ;  /* 0x000000000000094d */ /* 0x000fea0003800000 */
[----:B------:R-:W0:Y:S08]  /*0d70*/  LDC.64 R2, c[0x0][0x398] ;  /* 0x0000e600ff027b82 */ /* 0x000e300000000a00 */
[----:B------:R-:W1:Y:S08]  /*0d80*/  LDC.64 R18, c[0x0][0x3a0] ;  /* 0x0000e800ff127b82 */ /* 0x000e700000000a00 */
[----:B------:R-:W2:Y:S01]  /*0d90*/  LDC.64 R10, c[0x0][0x3b0] ;  /* 0x0000ec00ff0a7b82 */ /* 0x000ea20000000a00 */
[----:B0-----:R-:W-:-:S06]  /*0da0*/  IMAD.WIDE R2, R7, 0x4, R2 ;  /* 0x0000000407027825 */ /* 0x001fcc00078e0202 */
[----:B------:R-:W3:Y:S01]  /*0db0*/  LDG.E R3, desc[UR4][R2.64] ;  /* 0x0000000402037981 */ /* 0x000ee2000c1e1900 */
[----:B-1----:R-:W-:-:S05]  /*0dc0*/  IMAD.WIDE R18, R7, 0x4, R18 ;  /* 0x0000000407127825 */ /* 0x002fca00078e0212 */
[----:B------:R0:W5:Y:S01]  /*0dd0*/  LDG.E R9, desc[UR4][R18.64] ;  /* 0x0000000412097981 */ /* 0x000162000c1e1900 */
[----:B------:R-:W-:Y:S01]  /*0de0*/  BSSY.RECONVERGENT B0, `(.L_x_12) ;  /* 0x000000f000007945 */ /* 0x000fe20003800200 */
[----:B--2---:R-:W1:Y:S02]  /*0df0*/  MUFU.RCP R0, R11 ;  /* 0x0000000b00007308 */ /* 0x004e640000001000 */
[----:B-1----:R-:W-:-:S04]  /*0e00*/  FFMA R5, R0, -R11, 1 ;  /* 0x3f80000000057423 */ /* 0x002fc8000000080b */
[----:B------:R-:W-:Y:S01]  /*0e10*/  FFMA R0, R0, R5, R0 ;  /* 0x0000000500007223 */ /* 0x000fe20000000000 */
[----:B---3--:R-:W-:-:S04]  /*0e20*/  FMUL R2, R3, R10 ;  /* 0x0000000a03027220 */ /* 0x008fc80000400000 */
[----:B------:R-:W1:Y:S01]  /*0e30*/  FCHK P0, R2, R11 ;  /* 0x0000000b02007302 */ /* 0x000e620000000000 */
[----:B------:R-:W-:-:S04]  /*0e40*/  FFMA R5, R0, R2, RZ ;  /* 0x0000000200057223 */ /* 0x000fc800000000ff */
[----:B------:R-:W-:-:S04]  /*0e50*/  FFMA R4, R5, -R11, R2 ;  /* 0x8000000b05047223 */ /* 0x000fc80000000002 */
[----:B------:R-:W-:Y:S01]  /*0e60*/  FFMA R10, R0, R4, R5 ;  /* 0x00000004000a7223 */ /* 0x000fe20000000005 */
[----:B01----:R-:W-:Y:S06]  /*0e70*/  @!P0 BRA `(.L_x_13) ;  /* 0x0000000000148947 */ /* 0x003fec0003800000 */
[----:B------:R-:W0:Y:S01]  /*0e80*/  LDCU UR6, c[0x0][0x3b4] ;  /* 0x00007680ff0677ac */ /* 0x000e220008000800 */
[----:B------:R-:W-:Y:S01]  /*0e90*/  MOV R3, 0xec0 ;  /* 0x00000ec000037802 */ /* 0x000fe20000000f00 */
[----:B0-----:R-:W-:-:S07]  /*0ea0*/  IMAD.U32 R0, RZ, RZ, UR6 ;  /* 0x00000006ff007e24 */ /* 0x001fce000f8e00ff */
[----:B-----5:R-:W-:Y:S05]  /*0eb0*/  CALL.REL.NOINC `($__internal_1_$__cuda_sm3x_div_rn_noftz_f32_slowpath) ;  /* 0x0000000c00547944 */ /* 0x020fea0003c00000 */
[----:B------:R-:W-:-:S07]  /*0ec0*/  MOV R10, R0 ;  /* 0x00000000000a7202 */ /* 0x000fce0000000f00 */
.L_x_13:
[----:B------:R-:W-:Y:S05]  /*0ed0*/  BSYNC.RECONVERGENT B0 ;  /* 0x0000000000007941 */ /* 0x000fea0003800200 */
.L_x_12:
[----:B------:R-:W2:Y:S01]  /*0ee0*/  LDG.E R8, desc[UR4][R18.64+-0x4] ;  /* 0xfffffc0412087981 */ /* 0x000ea2000c1e1900 */
[----:B------:R-:W0:Y:S01]  /*0ef0*/  LDC R6, c[0x0][0x3b8] ;  /* 0x0000ee00ff067b82 */ /* 0x000e220000000800 */
[----:B------:R-:W1:Y:S01]  /*0f00*/  LDCU UR6, c[0x0][0x3b0] ;  /* 0x00007600ff0677ac */ /* 0x000e620008000800 */
[----:B------:R-:W-:Y:S01]  /*0f10*/  BSSY.RECONVERGENT B0, `(.L_x_14) ;  /* 0x0000011000007945 */ /* 0x000fe20003800200 */
[----:B-1---5:R-:W-:Y:S01]  /*0f20*/  FMUL R3, R9, UR6 ;  /* 0x0000000609037c20 */ /* 0x022fe20008400000 */
[----:B0-----:R-:W0:Y:S08]  /*0f30*/  MUFU.RCP R5, R6 ;  /* 0x0000000600057308 */ /* 0x001e300000001000 */
[----:B------:R-:W1:Y:S01]  /*0f40*/  FCHK P0, R3, R6 ;  /* 0x0000000603007302 */ /* 0x000e620000000000 */
[----:B0-----:R-:W-:-:S04]  /*0f50*/  FFMA R0, R5, -R6, 1 ;  /* 0x3f80000005007423 */ /* 0x001fc80000000806 */
[----:B------:R-:W-:-:S04]  /*0f60*/  FFMA R0, R5, R0, R5 ;  /* 0x0000000005007223 */ /* 0x000fc80000000005 */
[----:B------:R-:W-:-:S04]  /*0f70*/  FFMA R4, R0, R3, RZ ;  /* 0x0000000300047223 */ /* 0x000fc800000000ff */
[----:B------:R-:W-:-:S04]  /*0f80*/  FFMA R5, R4, -R6, R3 ;  /* 0x8000000604057223 */ /* 0x000fc80000000003 */
[----:B------:R-:W-:Y:S01]  /*0f90*/  FFMA R0, R0, R5, R4 ;  /* 0x0000000500007223 */ /* 0x000fe20000000004 */
[----:B--2---:R-:W-:-:S04]  /*0fa0*/  FADD R2, R9, -R8 ;  /* 0x8000000809027221 */ /* 0x004fc80000000000 */
[----:B------:R-:W-:Y:S01]  /*0fb0*/  FFMA R10, R2, -R10, R9 ;  /* 0x8000000a020a7223 */ /* 0x000fe20000000009 */
[----:B-1----:R-:W-:Y:S06]  /*0fc0*/  @!P0 BRA `(.L_x_15) ;  /* 0x0000000000148947 */ /* 0x002fec0003800000 */
[----:B------:R-:W0:Y:S01]  /*0fd0*/  LDCU UR6, c[0x0][0x3b8] ;  /* 0x00007700ff0677ac */ /* 0x000e220008000800 */
[----:B------:R-:W-:Y:S01]  /*0fe0*/  IMAD.MOV.U32 R2, RZ, RZ, R3 ;  /* 0x000000ffff027224 */ /* 0x000fe200078e0003 */
[----:B------:R-:W-:Y:S01]  /*0ff0*/  MOV R3, 0x1020 ;  /* 0x0000102000037802 */ /* 0x000fe20000000f00 */
[----:B0-----:R-:W-:-:S07]  /*1000*/  IMAD.U32 R0, RZ, RZ, UR6 ;  /* 0x00000006ff007e24 */ /* 0x001fce000f8e00ff */
[----:B------:R-:W-:Y:S05]  /*1010*/  CALL.REL.NOINC `($__internal_1_$__cuda_sm3x_div_rn_noftz_f32_slowpath) ;  /* 0x0000000800fc7944 */ /* 0x000fea0003c00000 */
.L_x_15:
[----:B------:R-:W-:Y:S05]  /*1020*/  BSYNC.RECONVERGENT B0 ;  /* 0x0000000000007941 */ /* 0x000fea0003800200 */
.L_x_14:
[----:B------:R-:W0:Y:S01]  /*1030*/  LDC.64 R4, c[0x0][0x3a0] ;  /* 0x0000e800ff047b82 */ /* 0x000e220000000a00 */
[----:B------:R-:W1:Y:S02]  /*1040*/  LDCU UR6, c[0x0][0x380] ;  /* 0x00007000ff0677ac */ /* 0x000e640008000800 */
[----:B-1----:R-:W-:Y:S01]  /*1050*/  IADD3 R23, PT, PT, R7, -UR6, RZ ;  /* 0x8000000607177c10 */ /* 0x002fe2000fffe0ff */
[----:B------:R-:W1:Y:S04]  /*1060*/  LDCU.64 UR6, c[0x0][0x3b8] ;  /* 0x00007700ff0677ac */ /* 0x000e680008000a00 */
[----:B0-----:R-:W-:-:S05]  /*1070*/  IMAD.WIDE R4, R23, 0x4, R4 ;  /* 0x0000000417047825 */ /* 0x001fca00078e0204 */
[----:B------:R0:W2:Y:S01]  /*1080*/  LDG.E R6, desc[UR4][R4.64] ;  /* 0x0000000404067981 */ /* 0x0000a2000c1e1900 */
[----:B-1----:R-:W1:Y:S08]  /*1090*/  F2F.F64.F32 R12, UR7 ;  /* 0x00000007000c7d10 */ /* 0x002e700008201800 */
[----:B------:R-:W3:Y:S01]  /*10a0*/  F2F.F64.F32 R2, UR6 ;  /* 0x0000000600027d10 */ /* 0x000ee20008201800 */
[----:B------:R-:W0:Y:S01]  /*10b0*/  LDCU UR6, c[0x0][0x3b0] ;  /* 0x00007600ff0677ac */ /* 0x000e220008000800 */
[----:B-1----:R-:W-:-:S08]  /*10c0*/  DADD R12, R12, R12 ;  /* 0x000000000c0c7229 */ /* 0x002fd0000000000c */
[----:B---3--:R-:W-:Y:S01]  /*10d0*/  DMUL R2, R12, R2 ;  /* 0x000000020c027228 */ /* 0x008fe20000000000 */
[----:B------:R-:W-:Y:S01]  /*10e0*/  IMAD.MOV.U32 R12, RZ, RZ, 0x1 ;  /* 0x00000001ff0c7424 */ /* 0x000fe200078e00ff */
[----:B0-----:R-:W0:Y:S08]  /*10f0*/  F2F.F64.F32 R4, UR6 ;  /* 0x0000000600047d10 */ /* 0x001e300008201800 */
[----:B------:R-:W1:Y:S01]  /*1100*/  MUFU.RCP64H R13, R3 ;  /* 0x00000003000d7308 */ /* 0x000e620000001800 */
[----:B0-----:R-:W-:Y:S01]  /*1110*/  FSETP.GEU.AND P1, PT, |R5|, 6.5827683646048100446e-37, PT ;  /* 0x036000000500780b */ /* 0x001fe20003f2e200 */
[----:B-1----:R-:W-:-:S08]  /*1120*/  DFMA R14, -R2, R12, 1 ;  /* 0x3ff00000020e742b */ /* 0x002fd0000000010c */
[----:B------:R-:W-:-:S08]  /*1130*/  DFMA R14, R14, R14, R14 ;  /* 0x0000000e0e0e722b */ /* 0x000fd0000000000e */
[----:B------:R-:W-:-:S08]  /*1140*/  DFMA R14, R12, R14, R12 ;  /* 0x0000000e0c0e722b */ /* 0x000fd0000000000c */
[----:B------:R-:W-:-:S08]  /*1150*/  DFMA R12, -R2, R14, 1 ;  /* 0x3ff00000020c742b */ /* 0x000fd0000000010e */
[----:B------:R-:W-:-:S08]  /*1160*/  DFMA R12, R14, R12, R14 ;  /* 0x0000000c0e0c722b */ /* 0x000fd0000000000e */
[----:B------:R-:W-:-:S08]  /*1170*/  DMUL R16, R4, R12 ;  /* 0x0000000c04107228 */ /* 0x000fd00000000000 */
[----:B------:R-:W-:-:S08]  /*1180*/  DFMA R14, -R2, R16, R4 ;  /* 0x00000010020e722b */ /* 0x000fd00000000104 */
[----:B------:R-:W-:Y:S01]  /*1190*/  DFMA R16, R12, R14, R16 ;  /* 0x0000000e0c10722b */ /* 0x000fe20000000010 */
[----:B--2---:R-:W-:-:S04]  /*11a0*/  FADD R11, R9, -R6 ;  /* 0x80000006090b7221 */ /* 0x004fc80000000000 */
[----:B------:R-:W-:-:S05]  /*11b0*/  FFMA R0, R11, -R0, R10 ;  /* 0x800000000b007223 */ /* 0x000fca000000000a */
[----:B------:R-:W-:Y:S01]  /*11c0*/  FFMA R10, RZ, R3, R17 ;  /* 0x00000003ff0a7223 */ /* 0x000fe20000000011 */
[----:B------:R0:W1:Y:S04]  /*11d0*/  F2F.F64.F32 R24, R0 ;  /* 0x0000000000187310 */ /* 0x0000680000201800 */
[----:B------:R-:W-:-:S13]  /*11e0*/  FSETP.GT.AND P0, PT, |R10|, 1.469367938527859385e-39, PT ;  /* 0x001000000a00780b */ /* 0x000fda0003f04200 */
[----:B01----:R-:W-:Y:S05]  /*11f0*/  @P0 BRA P1, `(.L_x_16) ;  /* 0x0000000000080947 */ /* 0x003fea0000800000 */
[----:B------:R-:W-:-:S07]  /*1200*/  MOV R0, 0x1220 ;  /* 0x0000122000007802 */ /* 0x000fce0000000f00 */
[----:B------:R-:W-:Y:S05]  /*1210*/  CALL.REL.NOINC `($__internal_0_$__cuda_sm20_div_rn_f64_full) ;  /* 0x0000000400107944 */ /* 0x000fea0003c00000 */
.L_x_16:
[----:B------:R-:W0:Y:S01]  /*1220*/  LDC.64 R4, c[0x0][0x3a8] ;  /* 0x0000ea00ff047b82 */ /* 0x000e220000000a00 */
[----:B------:R-:W1:Y:S02]  /*1230*/  LDCU UR6, c[0x0][0x380] ;  /* 0x00007000ff0677ac */ /* 0x000e640008000800 */
[----:B-1----:R-:W-:Y:S02]  /*1240*/  VIADD R3, R7, UR6 ;  /* 0x0000000607037c36 */ /* 0x002fe40008000000 */
[----:B0-----:R-:W-:-:S04]  /*1250*/  IMAD.WIDE R10, R23, 0x4, R4 ;  /* 0x00000004170a7825 */ /* 0x001fc800078e0204 */
[----:B------:R-:W-:Y:S02]  /*1260*/  IMAD.WIDE R4, R3, 0x4, R4 ;  /* 0x0000000403047825 */ /* 0x000fe400078e0204 */
[----:B------:R-:W2:Y:S01]  /*1270*/  LDG.E R11, desc[UR4][R10.64] ;  /* 0x000000040a0b7981 */ /* 0x000ea2000c1e1900 */
[----:B------:R-:W0:Y:S03]  /*1280*/  LDC.64 R2, c[0x0][0x3b0] ;  /* 0x0000ec00ff027b82 */ /* 0x000e260000000a00 */
[----:B------:R-:W2:Y:S01]  /*1290*/  LDG.E R4, desc[UR4][R4.64] ;  /* 0x0000000404047981 */ /* 0x000ea2000c1e1900 */
[----:B0-----:R-:W-:-:S04]  /*12a0*/  FMUL R0, R3, R3 ;  /* 0x0000000303007220 */ /* 0x001fc80000400000 */
[----:B------:R-:W0:Y:S08]  /*12b0*/  MUFU.RCP R3, R0 ;  /* 0x0000000000037308 */ /* 0x000e300000001000 */
[----:B------:R-:W1:Y:S01]  /*12c0*/  FCHK P0, R2, R0 ;  /* 0x0000000002007302 */ /* 0x000e620000000000 */
[----:B0-----:R-:W-:-:S04]  /*12d0*/  FFMA R14, -R0, R3, 1 ;  /* 0x3f800000000e7423 */ /* 0x001fc80000000103 */
[----:B------:R-:W-:-:S04]  /*12e0*/  FFMA R3, R3, R14, R3 ;  /* 0x0000000e03037223 */ /* 0x000fc80000000003 */
[----:B------:R-:W-:Y:S01]  /*12f0*/  FFMA R15, R3, R2, RZ ;  /* 0x00000002030f7223 */ /* 0x000fe200000000ff */
[----:B--2---:R-:W-:-:S03]  /*1300*/  FADD R12, R4, -R11 ;  /* 0x8000000b040c7221 */ /* 0x004fc60000000000 */
[----:B------:R-:W-:-:S03]  /*1310*/  FFMA R4, -R0, R15, R2 ;  /* 0x0000000f00047223 */ /* 0x000fc60000000102 */
[----:B------:R-:W0:Y:S02]  /*1320*/  F2F.F64.F32 R12, R12 ;  /* 0x0000000c000c7310 */ /* 0x000e240000201800 */
[----:B0-----:R-:W-:Y:S01]  /*1330*/  DFMA R16, R12, -R16, R24 ;  /* 0x800000100c10722b */ /* 0x001fe20000000018 */
[----:B------:R-:W-:Y:S01]  /*1340*/  FFMA R13, R3, R4, R15 ;  /* 0x00000004030d7223 */ /* 0x000fe2000000000f */
[----:B-1----:R-:W-:Y:S09]  /*1350*/  @!P0 BRA `(.L_x_17) ;  /* 0x0000000000148947 */ /* 0x002ff20003800000 */
[----:B------:R-:W0:Y:S01]  /*1360*/  LDCU UR6, c[0x0][0x3b0] ;  /* 0x00007600ff0677ac */ /* 0x000e220008000800 */
[----:B------:R-:W-:Y:S02]  /*1370*/  MOV R3, 0x13a0 ;  /* 0x000013a000037802 */ /* 0x000fe40000000f00 */
[----:B0-----:R-:W-:-:S07]  /*1380*/  MOV R2, UR6 ;  /* 0x0000000600027c02 */ /* 0x001fce0008000f00 */
[----:B------:R-:W-:Y:S05]  /*1390*/  CALL.REL.NOINC `($__internal_1_$__cuda_sm3x_div_rn_noftz_f32_slowpath) ;  /* 0x00000008001c7944 */ /* 0x000fea0003c00000 */
[----:B------:R-:W-:-:S07]  /*13a0*/  IMAD.MOV.U32 R13, RZ, RZ, R0 ;  /* 0x000000ffff0d7224 */ /* 0x000fce00078e0000 */
.L_x_17:
        /* <DEDUP_REMOVED lines=8> */
[----:B-1----:R-:W-:Y:S02]  /*1430*/  IMAD.U32 R25, RZ, RZ, UR6 ;  /* 0x00000006ff197e24 */ /* 0x002fe4000f8e00ff */
[----:B0-----:R-:W-:-:S05]  /*1440*/  FMUL R4, R4, R4 ;  /* 0x0000000404047220 */ /* 0x001fca0000400000 */
[----:B------:R-:W0:Y:S08]  /*1450*/  MUFU.RCP R23, R4 ;  /* 0x0000000400177308 */ /* 0x000e300000001000 */
[----:B------:R-:W1:Y:S01]  /*1460*/  FCHK P0, R25, R4 ;  /* 0x0000000419007302 */ /* 0x000e620000000000 */
[----:B0-----:R-:W-:-:S04]  /*1470*/  FFMA R0, -R4, R23, 1 ;  /* 0x3f80000004007423 */ /* 0x001fc80000000117 */
[----:B------:R-:W-:-:S04]  /*1480*/  FFMA R0, R23, R0, R23 ;  /* 0x0000000017007223 */ /* 0x000fc80000000017 */
[----:B------:R-:W-:Y:S01]  /*1490*/  FFMA R23, R0, UR6, RZ ;  /* 0x0000000600177c23 */ /* 0x000fe200080000ff */
[----:B--2---:R-:W0:Y:S02]  /*14a0*/  F2F.F64.F32 R10, R5 ;  /* 0x00000005000a7310 */ /* 0x004e240000201800 */
[----:B0-----:R-:W-:-:S06]  /*14b0*/  DADD R20, R10, -R14 ;  /* 0x000000000a147229 */ /* 0x001fcc000000080e */
[----:B----4-:R-:W0:Y:S02]  /*14c0*/  F2F.F64.F32 R10, UR7 ;  /* 0x00000007000a7d10 */ /* 0x010e240008201800 */
[----:B------:R-:W-:Y:S01]  /*14d0*/  DADD R8, R20, R2 ;  /* 0x0000000014087229 */ /* 0x000fe20000000002 */
[----:B------:R-:W-:-:S04]  /*14e0*/  FFMA R2, -R4, R23, UR6 ;  /* 0x0000000604027e23 */ /* 0x000fc80008000117 */
[----:B------:R-:W-:Y:S01]  /*14f0*/  FFMA R0, R0, R2, R23 ;  /* 0x0000000200007223 */ /* 0x000fe20000000017 */
[----:B-1----:R-:W-:Y:S06]  /*1500*/  @!P0 BRA `(.L_x_18) ;  /* 0x0000000000148947 */ /* 0x002fec0003800000 */
[----:B------:R-:W1:Y:S01]  /*1510*/  LDCU UR6, c[0x0][0x3b0] ;  /* 0x00007600ff0677ac */ /* 0x000e620008000800 */
[----:B------:R-:W-:Y:S02]  /*1520*/  MOV R0, R4 ;  /* 0x0000000400007202 */ /* 0x000fe40000000f00 */
[----:B------:R-:W-:Y:S01]  /*1530*/  MOV R3, 0x1560 ;  /* 0x0000156000037802 */ /* 0x000fe20000000f00 */
[----:B-1----:R-:W-:-:S07]  /*1540*/  IMAD.U32 R2, RZ, RZ, UR6 ;  /* 0x00000006ff027e24 */ /* 0x002fce000f8e00ff */
[----:B0-----:R-:W-:Y:S05]  /*1550*/  CALL.REL.NOINC `($__internal_1_$__cuda_sm3x_div_rn_noftz_f32_slowpath) ;  /* 0x0000000400ac7944 */ /* 0x001fea0003c00000 */
.L_x_18:
[----:B------:R-:W1:Y:S02]  /*1560*/  LDC R3, c[0x0][0x380] ;  /* 0x0000e000ff037b82 */ /* 0x000e640000000800 */
[----:B-1----:R-:W-:-:S06]  /*1570*/  IMAD.WIDE R18, R3, 0x4, R18 ;  /* 0x0000000403127825 */ /* 0x002fcc00078e0212 */
[----:B------:R-:W2:Y:S01]  /*1580*/  LDG.E R18, desc[UR4][R18.64] ;  /* 0x0000000412127981 */ /* 0x000ea2000c1e1900 */
[----:B------:R-:W-:Y:S08]  /*1590*/  F2F.F64.F32 R4, R6 ;  /* 0x0000000600047310 */ /* 0x000ff00000201800 */
[----:B--2---:R-:W1:Y:S02]  /*15a0*/  F2F.F64.F32 R2, R18 ;  /* 0x0000001200027310 */ /* 0x004e640000201800 */
[----:B-1----:R-:W-:-:S06]  /*15b0*/  DADD R14, -R14, R2 ;  /* 0x000000000e0e7229 */ /* 0x002fcc0000000102 */
[----:B------:R-:W1:Y:S02]  /*15c0*/  F2F.F64.F32 R2, R0 ;  /* 0x0000000000027310 */ /* 0x000e640000201800 */
[----:B------:R-:W-:-:S08]  /*15d0*/  DADD R4, R14, R4 ;  /* 0x000000000e047229 */ /* 0x000fd00000000004 */
[----:B-1----:R-:W-:Y:S02]  /*15e0*/  DMUL R2, R2, R4 ;  /* 0x0000000402027228 */ /* 0x002fe40000000000 */
[----:B------:R-:W1:Y:S06]  /*15f0*/  LDC.64 R4, c[0x0][0x390] ;  /* 0x0000e400ff047b82 */ /* 0x000e6c0000000a00 */
[----:B------:R-:W-:-:S08]  /*1600*/  DFMA R2, R12, R8, R2 ;  /* 0x000000080c02722b */ /* 0x000fd00000000002 */
[----:B0-----:R-:W-:-:S10]  /*1610*/  DFMA R2, R2, R10, R16 ;  /* 0x0000000a0202722b */ /* 0x001fd40000000010 */
[----:B------:R-:W0:Y:S01]  /*1620*/  F2F.F32.F64 R3, R2 ;  /* 0x0000000200037310 */ /* 0x000e220000301000 */
[----:B-1----:R-:W-:-:S05]  /*1630*/  IMAD.WIDE R4, R7, 0x4, R4 ;  /* 0x0000000407047825 */ /* 0x002fca00078e0204 */
[----:B0-----:R-:W-:Y:S01]  /*1640*/  STG.E desc[UR4][R4.64], R3 ;  /* 0x0000000304007986 */ /* 0x001fe2000c101904 */
[----:B------:R-:W-:Y:S05]  /*1650*/  EXIT ;  /* 0x000000000000794d */ /* 0x000fea0003800000 */
        .weak           $__internal_0_$__cuda_sm20_div_rn_f64_full
        .type           $__internal_0_$__cuda_sm20_div_rn_f64_full,@function
        .size           $__internal_0_$__cuda_sm20_div_rn_f64_full,($__internal_1_$__cuda_sm3x_div_rn_noftz_f32_slowpath - $__internal_0_$__cuda_sm20_div_rn_f64_full)
$__internal_0_$__cuda_sm20_div_rn_f64_full:
[C---:B------:R-:W-:Y:S01]  /*1660*/  FSETP.GEU.AND P0, PT, |R3|.reuse, 1.469367938527859385e-39, PT ;  /* 0x001000000300780b */ /* 0x040fe20003f0e200 */
[----:B------:R-:W-:Y:S01]  /*1670*/  IMAD.MOV.U32 R17, RZ, RZ, 0x1ca00000 ;  /* 0x1ca00000ff117424 */ /* 0x000fe200078e00ff */
[----:B------:R-:W-:Y:S01]  /*1680*/  LOP3.LUT R14, R3, 0x800fffff, RZ, 0xc0, !PT ;  /* 0x800fffff030e7812 */ /* 0x000fe200078ec0ff */
[----:B------:R-:W-:Y:S01]  /*1690*/  BSSY.RECONVERGENT B0, `(.L_x_19) ;  /* 0x0000054000007945 */ /* 0x000fe20003800200 */
[C---:B------:R-:W-:Y:S02]  /*16a0*/  FSETP.GEU.AND P2, PT, |R5|.reuse, 1.469367938527859385e-39, PT ;  /* 0x001000000500780b */ /* 0x040fe40003f4e200 */
[----:B------:R-:W-:Y:S01]  /*16b0*/  LOP3.LUT R15, R14, 0x3ff00000, RZ, 0xfc, !PT ;  /* 0x3ff000000e0f7812 */ /* 0x000fe200078efcff */
[----:B------:R-:W-:Y:S01]  /*16c0*/  IMAD.MOV.U32 R14, RZ, RZ, R2 ;  /* 0x000000ffff0e7224 */ /* 0x000fe200078e0002 */
[----:B------:R-:W-:Y:S02]  /*16d0*/  MOV R26, 0x1 ;  /* 0x00000001001a7802 */ /* 0x000fe40000000f00 */
[----:B------:R-:W-:-:S02]  /*16e0*/  LOP3.LUT R16, R5, 0x7ff00000, RZ, 0xc0, !PT ;  /* 0x7ff0000005107812 */ /* 0x000fc400078ec0ff */
[C---:B------:R-:W-:Y:S01]  /*16f0*/  LOP3.LUT R21, R3.reuse, 0x7ff00000, RZ, 0xc0, !PT ;  /* 0x7ff0000003157812 */ /* 0x040fe200078ec0ff */
[----:B------:R-:W-:Y:S02]  /*1700*/  @!P0 DMUL R14, R2, 8.98846567431157953865e+307 ;  /* 0x7fe00000020e8828 */ /* 0x000fe40000000000 */
[----:B------:R-:W-:Y:S01]  /*1710*/  IMAD.MOV.U32 R20, RZ, RZ, R16 ;  /* 0x000000ffff147224 */ /* 0x000fe200078e0010 */
[C---:B------:R-:W-:Y:S02]  /*1720*/  ISETP.GE.U32.AND P1, PT, R16.reuse, R21, PT ;  /* 0x000000151000720c */ /* 0x040fe40003f26070 */
[----:B------:R-:W-:Y:S01]  /*1730*/  @!P2 LOP3.LUT R10, R3, 0x7ff00000, RZ, 0xc0, !PT ;  /* 0x7ff00000030aa812 */ /* 0x000fe200078ec0ff */
[----:B------:R-:W0:Y:S01]  /*1740*/  MUFU.RCP64H R27, R15 ;  /* 0x0000000f001b7308 */ /* 0x000e220000001800 */
[----:B------:R-:W-:Y:S02]  /*1750*/  SEL R11, R17, 0x63400000, !P1 ;  /* 0x63400000110b7807 */ /* 0x000fe40004800000 */
[----:B------:R-:W-:-:S02]  /*1760*/  @!P2 ISETP.GE.U32.AND P3, PT, R16, R10, PT ;  /* 0x0000000a1000a20c */ /* 0x000fc40003f66070 */
[--C-:B------:R-:W-:Y:S02]  /*1770*/  LOP3.LUT R11, R11, 0x800fffff, R5.reuse, 0xf8, !PT ;  /* 0x800fffff0b0b7812 */ /* 0x100fe400078ef805 */
[----:B------:R-:W-:Y:S02]  /*1780*/  @!P2 SEL R10, R17, 0x63400000, !P3 ;  /* 0x63400000110aa807 */ /* 0x000fe40005800000 */
[----:B------:R-:W-:Y:S02]  /*1790*/  @!P0 LOP3.LUT R21, R15, 0x7ff00000, RZ, 0xc0, !PT ;  /* 0x7ff000000f158812 */ /* 0x000fe400078ec0ff */
[----:B------:R-:W-:Y:S01]  /*17a0*/  @!P2 LOP3.LUT R10, R10, 0x80000000, R5, 0xf8, !PT ;  /* 0x800000000a0aa812 */ /* 0x000fe200078ef805 */
[----:B0-----:R-:W-:-:S08]  /*17b0*/  DFMA R12, R26, -R14, 1 ;  /* 0x3ff000001a0c742b */ /* 0x001fd0000000080e */
[----:B------:R-:W-:-:S08]  /*17c0*/  DFMA R12, R12, R12, R12 ;  /* 0x0000000c0c0c722b */ /* 0x000fd0000000000c */
[----:B------:R-:W-:Y:S01]  /*17d0*/  DFMA R12, R26, R12, R26 ;  /* 0x0000000c1a0c722b */ /* 0x000fe2000000001a */
[----:B------:R-:W-:Y:S01]  /*17e0*/  @!P2 LOP3.LUT R27, R10, 0x100000, RZ, 0xfc, !PT ;  /* 0x001000000a1ba812 */ /* 0x000fe200078efcff */
[----:B------:R-:W-:Y:S01]  /*17f0*/  IMAD.MOV.U32 R10, RZ, RZ, R4 ;  /* 0x000000ffff0a7224 */ /* 0x000fe200078e0004 */
[----:B------:R-:W-:-:S05]  /*1800*/  @!P2 MOV R26, RZ ;  /* 0x000000ff001aa202 */ /* 0x000fca0000000f00 */
[----:B------:R-:W-:Y:S02]  /*1810*/  DFMA R28, R12, -R14, 1 ;  /* 0x3ff000000c1c742b */ /* 0x000fe4000000080e */
[----:B------:R-:W-:-:S06]  /*1820*/  @!P2 DFMA R10, R10, 2, -R26 ;  /* 0x400000000a0aa82b */ /* 0x000fcc000000081a */
[----:B------:R-:W-:-:S04]  /*1830*/  DFMA R28, R12, R28, R12 ;  /* 0x0000001c0c1c722b */ /* 0x000fc8000000000c */
[----:B------:R-:W-:-:S04]  /*1840*/  @!P2 LOP3.LUT R20, R11, 0x7ff00000, RZ, 0xc0, !PT ;  /* 0x7ff000000b14a812 */ /* 0x000fc800078ec0ff */
[----:B------:R-:W-:Y:S01]  /*1850*/  DMUL R26, R28, R10 ;  /* 0x0000000a1c1a7228 */ /* 0x000fe20000000000 */
[----:B------:R-:W-:-:S05]  /*1860*/  VIADD R22, R20, 0xffffffff ;  /* 0xffffffff14167836 */ /* 0x000fca0000000000 */
[----:B------:R-:W-:Y:S02]  /*1870*/  ISETP.GT.U32.AND P0, PT, R22, 0x7feffffe, PT ;  /* 0x7feffffe1600780c */ /* 0x000fe40003f04070 */
[----:B------:R-:W-:Y:S01]  /*1880*/  IADD3 R22, PT, PT, R21, -0x1, RZ ;  /* 0xffffffff15167810 */ /* 0x000fe20007ffe0ff */
[----:B------:R-:W-:-:S03]  /*1890*/  DFMA R12, R26, -R14, R10 ;  /* 0x8000000e1a0c722b */ /* 0x000fc6000000000a */
[----:B------:R-:W-:-:S05]  /*18a0*/  ISETP.GT.U32.OR P0, PT, R22, 0x7feffffe, P0 ;  /* 0x7feffffe1600780c */ /* 0x000fca0000704470 */
[----:B------:R-:W-:-:S08]  /*18b0*/  DFMA R12, R28, R12, R26 ;  /* 0x0000000c1c0c722b */ /* 0x000fd0000000001a */
[----:B------:R-:W-:Y:S05]  /*18c0*/  @P0 BRA `(.L_x_20) ;  /* 0x00000000006c0947 */ /* 0x000fea0003800000 */
[----:B------:R-:W-:Y:S02]  /*18d0*/  LOP3.LUT R4, R3, 0x7ff00000, RZ, 0xc0, !PT ;  /* 0x7ff0000003047812 */ /* 0x000fe400078ec0ff */
[----:B------:R-:W-:Y:S02]  /*18e0*/  MOV R20, RZ ;  /* 0x000000ff00147202 */ /* 0x000fe40000000f00 */
[CC--:B------:R-:W-:Y:S02]  /*18f0*/  VIADDMNMX R5, R16.reuse, -R4.reuse, 0xb9600000, !PT ;  /* 0xb960000010057446 */ /* 0x0c0fe40007800904 */
[----:B------:R-:W-:Y:S02]  /*1900*/  ISETP.GE.U32.AND P0, PT, R16, R4, PT ;  /* 0x000000041000720c */ /* 0x000fe40003f06070 */
[----:B------:R-:W-:Y:S02]  /*1910*/  VIMNMX R4, PT, PT, R5, 0x46a00000, PT ;  /* 0x46a0000005047848 */ /* 0x000fe40003fe0100 */
[----:B------:R-:W-:-:S05]  /*1920*/  SEL R17, R17, 0x63400000, !P0 ;  /* 0x6340000011117807 */ /* 0x000fca0004000000 */
[----:B------:R-:W-:-:S04]  /*1930*/  IMAD.IADD R4, R4, 0x1, -R17 ;  /* 0x0000000104047824 */ /* 0x000fc800078e0a11 */
[----:B------:R-:W-:-:S06]  /*1940*/  VIADD R21, R4, 0x7fe00000 ;  /* 0x7fe0000004157836 */ /* 0x000fcc0000000000 */
[----:B------:R-:W-:-:S10]  /*1950*/  DMUL R16, R12, R20 ;  /* 0x000000140c107228 */ /* 0x000fd40000000000 */
[----:B------:R-:W-:-:S13]  /*1960*/  FSETP.GTU.AND P0, PT, |R17|, 1.469367938527859385e-39, PT ;  /* 0x001000001100780b */ /* 0x000fda0003f0c200 */
[----:B------:R-:W-:Y:S05]  /*1970*/  @P0 BRA `(.L_x_21) ;  /* 0x0000000000940947 */ /* 0x000fea0003800000 */
[----:B------:R-:W-:Y:S01]  /*1980*/  DFMA R10, R12, -R14, R10 ;  /* 0x8000000e0c0a722b */ /* 0x000fe2000000000a */
[----:B------:R-:W-:-:S09]  /*1990*/  IMAD.MOV.U32 R20, RZ, RZ, RZ ;  /* 0x000000ffff147224 */ /* 0x000fd200078e00ff */
[C---:B------:R-:W-:Y:S02]  /*19a0*/  FSETP.NEU.AND P0, PT, R11.reuse, RZ, PT ;  /* 0x000000ff0b00720b */ /* 0x040fe40003f0d000 */
[----:B------:R-:W-:-:S04]  /*19b0*/  LOP3.LUT R2, R11, 0x80000000, R3, 0x48, !PT ;  /* 0x800000000b027812 */ /* 0x000fc800078e4803 */
[----:B------:R-:W-:-:S07]  /*19c0*/  LOP3.LUT R21, R2, R21, RZ, 0xfc, !PT ;  /* 0x0000001502157212 */ /* 0x000fce00078efcff */
[----:B------:R-:W-:Y:S05]  /*19d0*/  @!P0 BRA `(.L_x_21) ;  /* 0x00000000007c8947 */ /* 0x000fea0003800000 */
[----:B------:R-:W-:Y:S01]  /*19e0*/  IMAD.MOV R11, RZ, RZ, -R4 ;  /* 0x000000ffff0b7224 */ /* 0x000fe200078e0a04 */
[----:B------:R-:W-:Y:S02]  /*19f0*/  MOV R10, RZ ;  /* 0x000000ff000a7202 */ /* 0x000fe40000000f00 */
[----:B------:R-:W-:-:S04]  /*1a00*/  IADD3 R3, PT, PT, -R4, -0x43300000, RZ ;  /* 0xbcd0000004037810 */ /* 0x000fc80007ffe1ff */
[----:B------:R-:W-:Y:S02]  /*1a10*/  DFMA R10, R16, -R10, R12 ;  /* 0x8000000a100a722b */ /* 0x000fe4000000000c */
[----:B------:R-:W-:-:S08]  /*1a20*/  DMUL.RP R12, R12, R20 ;  /* 0x000000140c0c7228 */ /* 0x000fd00000008000 */
[----:B------:R-:W-:Y:S02]  /*1a30*/  FSETP.NEU.AND P0, PT, |R11|, R3, PT ;  /* 0x000000030b00720b */ /* 0x000fe40003f0d200 */
[----:B------:R-:W-:Y:S02]  /*1a40*/  LOP3.LUT R3, R13, R2, RZ, 0x3c, !PT ;  /* 0x000000020d037212 */ /* 0x000fe400078e3cff */
[----:B------:R-:W-:Y:S02]  /*1a50*/  FSEL R16, R12, R16, !P0 ;  /* 0x000000100c107208 */ /* 0x000fe40004000000 */
[----:B------:R-:W-:Y:S01]  /*1a60*/  FSEL R17, R3, R17, !P0 ;  /* 0x0000001103117208 */ /* 0x000fe20004000000 */
[----:B------:R-:W-:Y:S06]  /*1a70*/  BRA `(.L_x_21) ;  /* 0x0000000000547947 */ /* 0x000fec0003800000 */
.L_x_20:
[----:B------:R-:W-:-:S14]  /*1a80*/  DSETP.NAN.AND P0, PT, R4, R4, PT ;  /* 0x000000040400722a */ /* 0x000fdc0003f08000 */
[----:B------:R-:W-:Y:S05]  /*1a90*/  @P0 BRA `(.L_x_22) ;  /* 0x0000000000440947 */ /* 0x000fea0003800000 */
[----:B------:R-:W-:-:S14]  /*1aa0*/  DSETP.NAN.AND P0, PT, R2, R2, PT ;  /* 0x000000020200722a */ /* 0x000fdc0003f08000 */
[----:B------:R-:W-:Y:S05]  /*1ab0*/  @P0 BRA `(.L_x_23) ;  /* 0x0000000000300947 */ /* 0x000fea0003800000 */
[----:B------:R-:W-:Y:S01]  /*1ac0*/  ISETP.NE.AND P0, PT, R20, R21, PT ;  /* 0x000000151400720c */ /* 0x000fe20003f05270 */
[----:B------:R-:W-:Y:S02]  /*1ad0*/  IMAD.MOV.U32 R16, RZ, RZ, 0x0 ;  /* 0x00000000ff107424 */ /* 0x000fe400078e00ff */
[----:B------:R-:W-:-:S10]  /*1ae0*/  IMAD.MOV.U32 R17, RZ, RZ, -0x80000 ;  /* 0xfff80000ff117424 */ /* 0x000fd400078e00ff */
[----:B------:R-:W-:Y:S05]  /*1af0*/  @!P0 BRA `(.L_x_21) ;  /* 0x0000000000348947 */ /* 0x000fea0003800000 */
[----:B------:R-:W-:Y:S02]  /*1b00*/  ISETP.NE.AND P0, PT, R20, 0x7ff00000, PT ;  /* 0x7ff000001400780c */ /* 0x000fe40003f05270 */
[----:B------:R-:W-:Y:S02]  /*1b10*/  LOP3.LUT R17, R5, 0x80000000, R3, 0x48, !PT ;  /* 0x8000000005117812 */ /* 0x000fe400078e4803 */
[----:B------:R-:W-:-:S13]  /*1b20*/  ISETP.EQ.OR P0, PT, R21, RZ, !P0 ;  /* 0x000000ff1500720c */ /* 0x000fda0004702670 */
[----:B------:R-:W-:Y:S02]  /*1b30*/  @P0 LOP3.LUT R2, R17, 0x7ff00000, RZ, 0xfc, !PT ;  /* 0x7ff0000011020812 */ /* 0x000fe400078efcff */
[----:B------:R-:W-:Y:S01]  /*1b40*/  @!P0 MOV R16, RZ ;  /* 0x000000ff00108202 */ /* 0x000fe20000000f00 */
[----:B------:R-:W-:Y:S02]  /*1b50*/  @P0 IMAD.MOV.U32 R16, RZ, RZ, RZ ;  /* 0x000000ffff100224 */ /* 0x000fe400078e00ff */
[----:B------:R-:W-:Y:S01]  /*1b60*/  @P0 IMAD.MOV.U32 R17, RZ, RZ, R2 ;  /* 0x000000ffff110224 */ /* 0x000fe200078e0002 */
[----:B------:R-:W-:Y:S06]  /*1b70*/  BRA `(.L_x_21) ;  /* 0x0000000000147947 */ /* 0x000fec0003800000 */
.L_x_23:
[----:B------:R-:W-:Y:S02]  /*1b80*/  LOP3.LUT R17, R3, 0x80000, RZ, 0xfc, !PT ;  /* 0x0008000003117812 */ /* 0x000fe400078efcff */
[----:B------:R-:W-:Y:S01]  /*1b90*/  MOV R16, R2 ;  /* 0x0000000200107202 */ /* 0x000fe20000000f00 */
[----:B------:R-:W-:Y:S06]  /*1ba0*/  BRA `(.L_x_21) ;  /* 0x0000000000087947 */ /* 0x000fec0003800000 */
.L_x_22:
[----:B------:R-:W-:Y:S01]  /*1bb0*/  LOP3.LUT R17, R5, 0x80000, RZ, 0xfc, !PT ;  /* 0x0008000005117812 */ /* 0x000fe200078efcff */
[----:B------:R-:W-:-:S07]  /*1bc0*/  IMAD.MOV.U32 R16, RZ, RZ, R4 ;  /* 0x000000ffff107224 */ /* 0x000fce00078e0004 */
.L_x_21:
[----:B------:R-:W-:Y:S05]  /*1bd0*/  BSYNC.RECONVERGENT B0 ;  /* 0x0000000000007941 */ /* 0x000fea0003800200 */
.L_x_19:
[----:B------:R-:W-:Y:S02]  /*1be0*/  HFMA2 R3, -RZ, RZ, 0, 0 ;  /* 0x00000000ff037431 */ /* 0x000fe400000001ff */
[----:B------:R-:W-:-:S04]  /*1bf0*/  IMAD.MOV.U32 R2, RZ, RZ, R0 ;  /* 0x000000ffff027224 */ /* 0x000fc800078e0000 */
[----:B------:R-:W-:Y:S05]  /*1c00*/  RET.REL.NODEC R2 `(_Z10compute_uviiPfS_S_S_S_fffff) ;  /* 0xffffffe002fc7950 */ /* 0x000fea0003c3ffff */
        .weak           $__internal_1_$__cuda_sm3x_div_rn_noftz_f32_slowpath
        .type           $__internal_1_$__cuda_sm3x_div_rn_noftz_f32_slowpath,@function
        .size           $__internal_1_$__cuda_sm3x_div_rn_noftz_f32_slowpath,(.L_x_82 - $__internal_1_$__cuda_sm3x_div_rn_noftz_f32_slowpath)
$__internal_1_$__cuda_sm3x_div_rn_noftz_f32_slowpath:
[----:B------:R-:W-:Y:S01]  /*1c10*/  SHF.R.U32.HI R4, RZ, 0x17, R0 ;  /* 0x00000017ff047819 */ /* 0x000fe20000011600 */
[----:B------:R-:W-:Y:S01]  /*1c20*/  BSSY.RECONVERGENT B1, `(.L_x_24) ;  /* 0x0000062000017945 */ /* 0x000fe20003800200 */
[----:B------:R-:W-:Y:S02]  /*1c30*/  SHF.R.U32.HI R20, RZ, 0x17, R2 ;  /* 0x00000017ff147819 */ /* 0x000fe40000011602 */
[----:B------:R-:W-:Y:S02]  /*1c40*/  LOP3.LUT R4, R4, 0xff, RZ, 0xc0, !PT ;  /* 0x000000ff04047812 */ /* 0x000fe400078ec0ff */
[----:B------:R-:W-:-:S03]  /*1c50*/  LOP3.LUT R20, R20, 0xff, RZ, 0xc0, !PT ;  /* 0x000000ff14147812 */ /* 0x000fc600078ec0ff */
[----:B------:R-:W-:Y:S02]  /*1c60*/  VIADD R21, R4, 0xffffffff ;  /* 0xffffffff04157836 */ /* 0x000fe40000000000 */
[----:B------:R-:W-:-:S03]  /*1c70*/  VIADD R22, R20, 0xffffffff ;  /* 0xffffffff14167836 */ /* 0x000fc60000000000 */
[----:B------:R-:W-:-:S04]  /*1c80*/  ISETP.GT.U32.AND P0, PT, R21, 0xfd, PT ;  /* 0x000000fd1500780c */ /* 0x000fc80003f04070 */
[----:B------:R-:W-:-:S13]  /*1c90*/  ISETP.GT.U32.OR P0, PT, R22, 0xfd, P0 ;  /* 0x000000fd1600780c */ /* 0x000fda0000704470 */
[----:B------:R-:W-:Y:S01]  /*1ca0*/  @!P0 MOV R5, RZ ;  /* 0x000000ff00058202 */ /* 0x000fe20000000f00 */
[----:B------:R-:W-:Y:S06]  /*1cb0*/  @!P0 BRA `(.L_x_25) ;  /* 0x00000000005c8947 */ /* 0x000fec0003800000 */
[----:B------:R-:W-:Y:S02]  /*1cc0*/  FSETP.GTU.FTZ.AND P0, PT, |R2|, +INF , PT ;  /* 0x7f8000000200780b */ /* 0x000fe40003f1c200 */
[----:B------:R-:W-:-:S04]  /*1cd0*/  FSETP.GTU.FTZ.AND P1, PT, |R0|, +INF , PT ;  /* 0x7f8000000000780b */ /* 0x000fc80003f3c200 */
[----:B------:R-:W-:-:S13]  /*1ce0*/  PLOP3.LUT P0, PT, P0, P1, PT, 0xf8, 0x8f ;  /* 0x00000000008f781c */ /* 0x000fda0000703f70 */
[----:B------:R-:W-:Y:S05]  /*1cf0*/  @P0 BRA `(.L_x_26) ;  /* 0x00000004004c0947 */ /* 0x000fea0003800000 */
[----:B------:R-:W-:-:S13]  /*1d00*/  LOP3.LUT P0, RZ, R0, 0x7fffffff, R2, 0xc8, !PT ;  /* 0x7fffffff00ff7812 */ /* 0x000fda000780c802 */
[----:B------:R-:W-:Y:S05]  /*1d10*/  @!P0 BRA `(.L_x_27) ;  /* 0x00000004003c8947 */ /* 0x000fea0003800000 */
[----:B------:R-:W-:Y:S02]  /*1d20*/  FSETP.NEU.FTZ.AND P1, PT, |R2|, +INF , PT ;  /* 0x7f8000000200780b */ /* 0x000fe40003f3d200 */
[----:B------:R-:W-:Y:S02]  /*1d30*/  FSETP.NEU.FTZ.AND P2, PT, |R0|, +INF , PT ;  /* 0x7f8000000000780b */ /* 0x000fe40003f5d200 */
[----:B------:R-:W-:-:S11]  /*1d40*/  FSETP.NEU.FTZ.AND P0, PT, |R2|, +INF , PT ;  /* 0x7f8000000200780b */ /* 0x000fd60003f1d200 */
[----:B------:R-:W-:Y:S05]  /*1d50*/  @!P2 BRA !P1, `(.L_x_27) ;  /* 0x00000004002ca947 */ /* 0x000fea0004800000 */
[----:B------:R-:W-:-:S04]  /*1d60*/  LOP3.LUT P1, RZ, R2, 0x7fffffff, RZ, 0xc0, !PT ;  /* 0x7fffffff02ff7812 */ /* 0x000fc8000782c0ff */
[----:B------:R-:W-:-:S13]  /*1d70*/  PLOP3.LUT P1, PT, P2, P1, PT, 0x2f, 0xf2 ;  /* 0x0000000000f2781c */ /* 0x000fda0001722577 */
[----:B------:R-:W-:Y:S05]  /*1d80*/  @P1 BRA `(.L_x_28) ;  /* 0x0000000400181947 */ /* 0x000fea0003800000 */
[----:B------:R-:W-:-:S04]  /*1d90*/  LOP3.LUT P1, RZ, R0, 0x7fffffff, RZ, 0xc0, !PT ;  /* 0x7fffffff00ff7812 */ /* 0x000fc8000782c0ff */
[----:B------:R-:W-:-:S13]  /*1da0*/  PLOP3.LUT P0, PT, P0, P1, PT, 0x2f, 0xf2 ;  /* 0x0000000000f2781c */ /* 0x000fda0000702577 */
[----:B------:R-:W-:Y:S05]  /*1db0*/  @P0 BRA `(.L_x_29) ;  /* 0x0000000400000947 */ /* 0x000fea0003800000 */
[----:B------:R-:W-:Y:S02]  /*1dc0*/  ISETP.GE.AND P0, PT, R22, RZ, PT ;  /* 0x000000ff1600720c */ /* 0x000fe40003f06270 */
[----:B------:R-:W-:-:S11]  /*1dd0*/  ISETP.GE.AND P1, PT, R21, RZ, PT ;  /* 0x000000ff1500720c */ /* 0x000fd60003f26270 */
[----:B------:R-:W-:Y:S01]  /*1de0*/  @P0 IMAD.MOV.U32 R5, RZ, RZ, RZ ;  /* 0x000000ffff050224 */ /* 0x000fe200078e00ff */
[----:B------:R-:W-:Y:S01]  /*1df0*/  @!P0 MOV R5, 0xffffffc0 ;  /* 0xffffffc000058802 */ /* 0x000fe20000000f00 */
[----:B------:R-:W-:Y:S01]  /*1e00*/  @!P0 FFMA R2, R2, 1.84467440737095516160e+19, RZ ;  /* 0x5f80000002028823 */ /* 0x000fe200000000ff */
[----:B------:R-:W-:-:S03]  /*1e10*/  @!P1 FFMA R0, R0, 1.84467440737095516160e+19, RZ ;  /* 0x5f80000000009823 */ /* 0x000fc600000000ff */
[----:B------:R-:W-:-:S07]  /*1e20*/  @!P1 VIADD R5, R5, 0x40 ;  /* 0x0000004005059836 */ /* 0x000fce0000000000 */
.L_x_25:
[----:B------:R-:W-:Y:S01]  /*1e30*/  LEA R21, R4, 0xc0800000, 0x17 ;  /* 0xc080000004157811 */ /* 0x000fe200078eb8ff */
[----:B------:R-:W-:Y:S01]  /*1e40*/  VIADD R20, R20, 0xffffff81 ;  /* 0xffffff8114147836 */ /* 0x000fe20000000000 */
[----:B------:R-:W-:Y:S02]  /*1e50*/  BSSY.RECONVERGENT B2, `(.L_x_30) ;  /* 0x0000035000027945 */ /* 0x000fe40003800200 */
[----:B------:R-:W-:Y:S02]  /*1e60*/  IADD3 R0, PT, PT, -R21, R0, RZ ;  /* 0x0000000015007210 */ /* 0x000fe40007ffe1ff */
[----:B------:R-:W-:Y:S02]  /*1e70*/  IADD3 R4, PT, PT, R20, 0x7f, -R4 ;  /* 0x0000007f14047810 */ /* 0x000fe40007ffe804 */
[----:B------:R0:W1:Y:S01]  /*1e80*/  MUFU.RCP R22, R0 ;  /* 0x0000000000167308 */ /* 0x0000620000001000 */
[----:B------:R-:W-:Y:S01]  /*1e90*/  FADD.FTZ R21, -R0, -RZ ;  /* 0x800000ff00157221 */ /* 0x000fe20000010100 */
[----:B------:R-:W-:Y:S01]  /*1ea0*/  IADD3 R5, PT, PT, R4, R5, RZ ;  /* 0x0000000504057210 */ /* 0x000fe20007ffe0ff */
[----:B0-----:R-:W-:-:S02]  /*1eb0*/  IMAD R0, R20, -0x800000, R2 ;  /* 0xff80000014007824 */ /* 0x001fc400078e0202 */
[----:B-1----:R-:W-:-:S04]  /*1ec0*/  FFMA R23, R22, R21, 1 ;  /* 0x3f80000016177423 */ /* 0x002fc80000000015 */
[----:B------:R-:W-:-:S04]  /*1ed0*/  FFMA R23, R22, R23, R22 ;  /* 0x0000001716177223 */ /* 0x000fc80000000016 */
[----:B------:R-:W-:-:S04]  /*1ee0*/  FFMA R2, R0, R23, RZ ;  /* 0x0000001700027223 */ /* 0x000fc800000000ff */
[----:B------:R-:W-:-:S04]  /*1ef0*/  FFMA R22, R21, R2, R0 ;  /* 0x0000000215167223 */ /* 0x000fc80000000000 */
[----:B------:R-:W-:-:S04]  /*1f00*/  FFMA R22, R23, R22, R2 ;  /* 0x0000001617167223 */ /* 0x000fc80000000002 */
[----:B------:R-:W-:-:S04]  /*1f10*/  FFMA R21, R21, R22, R0 ;  /* 0x0000001615157223 */ /* 0x000fc80000000000 */
[----:B------:R-:W-:-:S05]  /*1f20*/  FFMA R0, R23, R21, R22 ;  /* 0x0000001517007223 */ /* 0x000fca0000000016 */
[----:B------:R-:W-:-:S04]  /*1f30*/  SHF.R.U32.HI R2, RZ, 0x17, R0 ;  /* 0x00000017ff027819 */ /* 0x000fc80000011600 */
[----:B------:R-:W-:-:S05]  /*1f40*/  LOP3.LUT R2, R2, 0xff, RZ, 0xc0, !PT ;  /* 0x000000ff02027812 */ /* 0x000fca00078ec0ff */
[----:B------:R-:W-:-:S05]  /*1f50*/  IMAD.IADD R2, R2, 0x1, R5 ;  /* 0x0000000102027824 */ /* 0x000fca00078e0205 */
[----:B------:R-:W-:-:S04]  /*1f60*/  IADD3 R4, PT, PT, R2, -0x1, RZ ;  /* 0xffffffff02047810 */ /* 0x000fc80007ffe0ff */
[----:B------:R-:W-:-:S13]  /*1f70*/  ISETP.GE.U32.AND P0, PT, R4, 0xfe, PT ;  /* 0x000000fe0400780c */ /* 0x000fda0003f06070 */
[----:B------:R-:W-:Y:S05]  /*1f80*/  @!P0 BRA `(.L_x_31) ;  /* 0x0000000000808947 */ /* 0x000fea0003800000 */
[----:B------:R-:W-:-:S13]  /*1f90*/  ISETP.GT.AND P0, PT, R2, 0xfe, PT ;  /* 0x000000fe0200780c */ /* 0x000fda0003f04270 */
[----:B------:R-:W-:Y:S05]  /*1fa0*/  @P0 BRA `(.L_x_32) ;  /* 0x00000000006c0947 */ /* 0x000fea0003800000 */
[----:B------:R-:W-:-:S13]  /*1fb0*/  ISETP.GE.AND P0, PT, R2, 0x1, PT ;  /* 0x000000010200780c */ /* 0x000fda0003f06270 */
[----:B------:R-:W-:Y:S05]  /*1fc0*/  @P0 BRA `(.L_x_33) ;  /* 0x0000000000740947 */ /* 0x000fea0003800000 */
[----:B------:R-:W-:Y:S02]  /*1fd0*/  ISETP.GE.AND P0, PT, R2, -0x18, PT ;  /* 0xffffffe80200780c */ /* 0x000fe40003f06270 */
[----:B------:R-:W-:-:S11]  /*1fe0*/  LOP3.LUT R0, R0, 0x80000000, RZ, 0xc0, !PT ;  /* 0x8000000000007812 */ /* 0x000fd600078ec0ff */
[----:B------:R-:W-:Y:S05]  /*1ff0*/  @!P0 BRA `(.L_x_33) ;  /* 0x0000000000688947 */ /* 0x000fea0003800000 */
[CCC-:B------:R-:W-:Y:S01]  /*2000*/  FFMA.RZ R4, R23.reuse, R21.reuse, R22.reuse ;  /* 0x0000001517047223 */ /* 0x1c0fe2000000c016 */
[C---:B------:R-:W-:Y:S02]  /*2010*/  VIADD R20, R2.reuse, 0x20 ;  /* 0x0000002002147836 */ /* 0x040fe40000000000 */
[CCC-:B------:R-:W-:Y:S01]  /*2020*/  FFMA.RP R5, R23.reuse, R21.reuse, R22.reuse ;  /* 0x0000001517057223 */ /* 0x1c0fe20000008016 */
[----:B------:R-:W-:Y:S01]  /*2030*/  FFMA.RM R21, R23, R21, R22 ;  /* 0x0000001517157223 */ /* 0x000fe20000004016 */
[----:B------:R-:W-:Y:S02]  /*2040*/  ISETP.NE.AND P2, PT, R2, RZ, PT ;  /* 0x000000ff0200720c */ /* 0x000fe40003f45270 */
[----:B------:R-:W-:Y:S02]  /*2050*/  LOP3.LUT R4, R4, 0x7fffff, RZ, 0xc0, !PT ;  /* 0x007fffff04047812 */ /* 0x000fe400078ec0ff */
[----:B------:R-:W-:Y:S02]  /*2060*/  ISETP.NE.AND P1, PT, R2, RZ, PT ;  /* 0x000000ff0200720c */ /* 0x000fe40003f25270 */
[----:B------:R-:W-:-:S02]  /*2070*/  LOP3.LUT R4, R4, 0x800000, RZ, 0xfc, !PT ;  /* 0x0080000004047812 */ /* 0x000fc400078efcff */
[----:B------:R-:W-:Y:S02]  /*2080*/  IADD3 R2, PT, PT, -R2, RZ, RZ ;  /* 0x000000ff02027210 */ /* 0x000fe40007ffe1ff */
[----:B------:R-:W-:Y:S02]  /*2090*/  SHF.L.U32 R20, R4, R20, RZ ;  /* 0x0000001404147219 */ /* 0x000fe400000006ff */
[----:B------:R-:W-:Y:S02]  /*20a0*/  FSETP.NEU.FTZ.AND P0, PT, R5, R21, PT ;  /* 0x000000150500720b */ /* 0x000fe40003f1d000 */
[----:B------:R-:W-:Y:S02]  /*20b0*/  SEL R2, R2, RZ, P2 ;  /* 0x000000ff02027207 */ /* 0x000fe40001000000 */
[----:B------:R-:W-:Y:S02]  /*20c0*/  ISETP.NE.AND P1, PT, R20, RZ, P1 ;  /* 0x000000ff1400720c */ /* 0x000fe40000f25270 */
[----:B------:R-:W-:-:S02]  /*20d0*/  SHF.R.U32.HI R5, RZ, R2, R4 ;  /* 0x00000002ff057219 */ /* 0x000fc40000011604 */
[----:B------:R-:W-:Y:S02]  /*20e0*/  PLOP3.LUT P0, PT, P0, P1, PT, 0xf8, 0x8f ;  /* 0x00000000008f781c */ /* 0x000fe40000703f70 */
[----:B------:R-:W-:Y:S02]  /*20f0*/  SHF.R.U32.HI R4, RZ, 0x1, R5 ;  /* 0x00000001ff047819 */ /* 0x000fe40000011605 */
[----:B------:R-:W-:-:S04]  /*2100*/  SEL R2, RZ, 0x1, !P0 ;  /* 0x00000001ff027807 */ /* 0x000fc80004000000 */
[----:B------:R-:W-:-:S04]  /*2110*/  LOP3.LUT R2, R2, 0x1, R4, 0xf8, !PT ;  /* 0x0000000102027812 */ /* 0x000fc800078ef804 */
[----:B------:R-:W-:-:S05]  /*2120*/  LOP3.LUT R2, R2, R5, RZ, 0xc0, !PT ;  /* 0x0000000502027212 */ /* 0x000fca00078ec0ff */
[----:B------:R-:W-:-:S05]  /*2130*/  IMAD.IADD R2, R4, 0x1, R2 ;  /* 0x0000000104027824 */ /* 0x000fca00078e0202 */
[----:B------:R-:W-:Y:S01]  /*2140*/  LOP3.LUT R0, R2, R0, RZ, 0xfc, !PT ;  /* 0x0000000002007212 */ /* 0x000fe200078efcff */
[----:B------:R-:W-:Y:S06]  /*2150*/  BRA `(.L_x_33) ;  /* 0x0000000000107947 */ /* 0x000fec0003800000 */
.L_x_32:
[----:B------:R-:W-:-:S04]  /*2160*/  LOP3.LUT R0, R0, 0x80000000, RZ, 0xc0, !PT ;  /* 0x8000000000007812 */ /* 0x000fc800078ec0ff */
[----:B------:R-:W-:Y:S01]  /*2170*/  LOP3.LUT R0, R0, 0x7f800000, RZ, 0xfc, !PT ;  /* 0x7f80000000007812 */ /* 0x000fe200078efcff */
[----:B------:R-:W-:Y:S06]  /*2180*/  BRA `(.L_x_33) ;  /* 0x0000000000047947 */ /* 0x000fec0003800000 */
.L_x_31:
[----:B------:R-:W-:-:S07]  /*2190*/  LEA R0, R5, R0, 0x17 ;  /* 0x0000000005007211 */ /* 0x000fce00078eb8ff */
.L_x_33:
[----:B------:R-:W-:Y:S05]  /*21a0*/  BSYNC.RECONVERGENT B2 ;  /* 0x0000000000027941 */ /* 0x000fea0003800200 */
.L_x_30:
[----:B------:R-:W-:Y:S05]  /*21b0*/  BRA `(.L_x_34) ;  /* 0x0000000000207947 */ /* 0x000fea0003800000 */
.L_x_29:
[----:B------:R-:W-:-:S04]  /*21c0*/  LOP3.LUT R0, R0, 0x80000000, R2, 0x48, !PT ;  /* 0x8000000000007812 */ /* 0x000fc800078e4802 */
[----:B------:R-:W-:Y:S01]  /*21d0*/  LOP3.LUT R0, R0, 0x7f800000, RZ, 0xfc, !PT ;  /* 0x7f80000000007812 */ /* 0x000fe200078efcff */
[----:B------:R-:W-:Y:S06]  /*21e0*/  BRA `(.L_x_34) ;  /* 0x0000000000147947 */ /* 0x000fec0003800000 */
.L_x_28:
[----:B------:R-:W-:Y:S01]  /*21f0*/  LOP3.LUT R0, R0, 0x80000000, R2, 0x48, !PT ;  /* 0x8000000000007812 */ /* 0x000fe200078e4802 */
[----:B------:R-:W-:Y:S06]  /*2200*/  BRA `(.L_x_34) ;  /* 0x00000000000c7947 */ /* 0x000fec0003800000 */
.L_x_27:
[----:B------:R-:W0:Y:S01]  /*2210*/  MUFU.RSQ R0, -QNAN ;  /* 0xffc0000000007908 */ /* 0x000e220000001400 */
[----:B------:R-:W-:Y:S05]  /*2220*/  BRA `(.L_x_34) ;  /* 0x0000000000047947 */ /* 0x000fea0003800000 */
.L_x_26:
[----:B------:R-:W-:-:S07]  /*2230*/  FADD.FTZ R0, R2, R0 ;  /* 0x0000000002007221 */ /* 0x000fce0000010000 */
.L_x_34:
[----:B------:R-:W-:Y:S05]  /*2240*/  BSYNC.RECONVERGENT B1 ;  /* 0x0000000000017941 */ /* 0x000fea0003800200 */
.L_x_24:
[----:B------:R-:W-:Y:S02]  /*2250*/  IMAD.MOV.U32 R2, RZ, RZ, R3 ;  /* 0x000000ffff027224 */ /* 0x000fe400078e0003 */
[----:B------:R-:W-:-:S04]  /*2260*/  HFMA2 R3, -RZ, RZ, 0, 0 ;  /* 0x00000000ff037431 */ /* 0x000fc800000001ff */
[----:B0-----:R-:W-:Y:S05]  /*2270*/  RET.REL.NODEC R2 `(_Z10compute_uviiPfS_S_S_S_fffff) ;  /* 0xffffffdc02607950 */ /* 0x001fea0003c3ffff */
.L_x_35:
        /* <DEDUP_REMOVED lines=16> */
.L_x_82:


//--------------------- .text._Z25pressure_poisson_boundaryiiPf --------------------------
	.section	.text._Z25pressure_poisson_boundaryiiPf,"ax",@progbits
	.align	128
        .global         _Z25pressure_poisson_boundaryiiPf
        .type           _Z25pressure_poisson_boundaryiiPf,@function
        .size           _Z25pressure_poisson_boundaryiiPf,(.L_x_91 - _Z25pressure_poisson_boundaryiiPf)
        .other          _Z25pressure_poisson_boundaryiiPf,@"STO_CUDA_ENTRY STV_DEFAULT"
_Z25pressure_poisson_boundaryiiPf:
.text._Z25pressure_poisson_boundaryiiPf:
[----:B------:R-:W-:Y:S01]  /*0000*/  LDC R1, c[0x0][0x37c] ;  /* 0x0000df00ff017b82 */ /* 0x000fe20000000800 */
[----:B------:R-:W0:Y:S07]  /*0010*/  S2R R0, SR_TID.X ;  /* 0x0000000000007919 */ /* 0x000e2e0000002100 */
[----:B------:R-:W0:Y:S08]  /*0020*/  S2UR UR4, SR_CTAID.X ;  /* 0x00000000000479c3 */ /* 0x000e300000002500 */
[----:B------:R-:W0:Y:S08]  /*0030*/  LDC R5, c[0x0][0x360] ;  /* 0x0000d800ff057b82 */ /* 0x000e300000000800 */
[----:B------:R-:W1:Y:S01]  /*0040*/  LDC.64 R2, c[0x0][0x380] ;  /* 0x0000e000ff027b82 */ /* 0x000e620000000a00 */
[----:B0-----:R-:W-:-:S02]  /*0050*/  IMAD R5, R5, UR4, R0 ;  /* 0x0000000405057c24 */ /* 0x001fc4000f8e0200 */
[----:B-1----:R-:W-:-:S05]  /*0060*/  IMAD R3, R3, R2, RZ ;  /* 0x0000000203037224 */ /* 0x002fca00078e02ff */
[----:B------:R-:W-:-:S13]  /*0070*/  ISETP.GE.AND P0, PT, R5, R3, PT ;  /* 0x000000030500720c */ /* 0x000fda0003f06270 */
[----:B------:R-:W-:Y:S05]  /*0080*/  @P0 EXIT ;  /* 0x000000000000094d */ /* 0x000fea0003800000 */
[----:B------:R-:W-:Y:S01]  /*0090*/  IABS R9, R2 ;  /* 0x0000000200097213 */ /* 0x000fe20000000000 */
[----:B------:R-:W0:Y:S01]  /*00a0*/  LDCU.64 UR4, c[0x0][0x358] ;  /* 0x00006b00ff0477ac */ /* 0x000e220008000a00 */
[----:B------:R-:W-:Y:S02]  /*00b0*/  ISETP.GE.AND P2, PT, R5, RZ, PT ;  /* 0x000000ff0500720c */ /* 0x000fe40003f46270 */
[----:B------:R-:W1:Y:S08]  /*00c0*/  I2F.RP R0, R9 ;  /* 0x0000000900007306 */ /* 0x000e700000209400 */
[----:B-1----:R-:W1:Y:S02]  /*00d0*/  MUFU.RCP R0, R0 ;  /* 0x0000000000007308 */ /* 0x002e640000001000 */
[----:B-1----:R-:W-:-:S06]  /*00e0*/  VIADD R6, R0, 0xffffffe ;  /* 0x0ffffffe00067836 */ /* 0x002fcc0000000000 */
[----:B------:R1:W2:Y:S02]  /*00f0*/  F2I.FTZ.U32.TRUNC.NTZ R7, R6 ;  /* 0x0000000600077305 */ /* 0x0002a4000021f000 */
[----:B-1----:R-:W-:Y:S01]  /*0100*/  IMAD.MOV.U32 R6, RZ, RZ, RZ ;  /* 0x000000ffff067224 */ /* 0x002fe200078e00ff */
[----:B--2---:R-:W-:-:S05]  /*0110*/  IADD3 R4, PT, PT, RZ, -R7, RZ ;  /* 0x80000007ff047210 */ /* 0x004fca0007ffe0ff */
[----:B------:R-:W-:Y:S01]  /*0120*/  IMAD R11, R4, R9, RZ ;  /* 0x00000009040b7224 */ /* 0x000fe200078e02ff */
[----:B------:R-:W-:-:S03]  /*0130*/  IABS R4, R5 ;  /* 0x0000000500047213 */ /* 0x000fc60000000000 */
[----:B------:R-:W-:-:S06]  /*0140*/  IMAD.HI.U32 R7, R7, R11, R6 ;  /* 0x0000000b07077227 */ /* 0x000fcc00078e0006 */
[----:B------:R-:W-:-:S05]  /*0150*/  IMAD.HI.U32 R7, R7, R4, RZ ;  /* 0x0000000407077227 */ /* 0x000fca00078e00ff */
[----:B------:R-:W-:-:S05]  /*0160*/  IADD3 R7, PT, PT, -R7, RZ, RZ ;  /* 0x000000ff07077210 */ /* 0x000fca0007ffe1ff */
[----:B------:R-:W-:-:S05]  /*0170*/  IMAD R0, R9, R7, R4 ;  /* 0x0000000709007224 */ /* 0x000fca00078e0204 */
[----:B------:R-:W-:-:S13]  /*0180*/  ISETP.GT.U32.AND P0, PT, R9, R0, PT ;  /* 0x000000000900720c */ /* 0x000fda0003f04070 */
[----:B------:R-:W-:Y:S01]  /*0190*/  @!P0 IMAD.IADD R0, R0, 0x1, -R9 ;  /* 0x0000000100008824 */ /* 0x000fe200078e0a09 */
[----:B------:R-:W-:-:S04]  /*01a0*/  ISETP.NE.AND P0, PT, R2, RZ, PT ;  /* 0x000000ff0200720c */ /* 0x000fc80003f05270 */
[----:B------:R-:W-:-:S13]  /*01b0*/  ISETP.GT.U32.AND P1, PT, R9, R0, PT ;  /* 0x000000000900720c */ /* 0x000fda0003f24070 */
[----:B------:R-:W-:-:S05]  /*01c0*/  @!P1 IADD3 R0, PT, PT, R0, -R9, RZ ;  /* 0x8000000900009210 */ /* 0x000fca0007ffe0ff */
[----:B------:R-:W-:Y:S02]  /*01d0*/  IMAD.MOV.U32 R7, RZ, RZ, R0 ;  /* 0x000000ffff077224 */ /* 0x000fe400078e0000 */
[----:B------:R-:W-:-:S03]  /*01e0*/  VIADD R0, R2, 0xffffffff ;  /* 0xffffffff02007836 */ /* 0x000fc60000000000 */
[----:B------:R-:W-:Y:S02]  /*01f0*/  @!P2 IADD3 R7, PT, PT, -R7, RZ, RZ ;  /* 0x000000ff0707a210 */ /* 0x000fe40007ffe1ff */
[----:B------:R-:W-:-:S04]  /*0200*/  @!P0 LOP3.LUT R7, RZ, R2, RZ, 0x33, !PT ;  /* 0x00000002ff078212 */ /* 0x000fc800078e33ff */
[----:B------:R-:W-:-:S13]  /*0210*/  ISETP.NE.AND P0, PT, R7, R0, PT ;  /* 0x000000000700720c */ /* 0x000fda0003f05270 */
[----:B0-----:R-:W-:Y:S05]  /*0220*/  @P0 BRA `(.L_x_36) ;  /* 0x0000000000140947 */ /* 0x001fea0003800000 */
[----:B------:R-:W0:Y:S02]  /*0230*/  LDC.64 R2, c[0x0][0x388] ;  /* 0x0000e200ff027b82 */ /* 0x000e240000000a00 */
[----:B0-----:R-:W-:-:S05]  /*0240*/  IMAD.WIDE R2, R5, 0x4, R2 ;  /* 0x0000000405027825 */ /* 0x001fca00078e0202 */
[----:B------:R-:W2:Y:S04]  /*0250*/  LDG.E R5, desc[UR4][R2.64+-0x4] ;  /* 0xfffffc0402057981 */ /* 0x000ea8000c1e1900 */
[----:B--2---:R-:W-:Y:S01]  /*0260*/  STG.E desc[UR4][R2.64], R5 ;  /* 0x0000000502007986 */ /* 0x004fe2000c101904 */
[----:B------:R-:W-:Y:S05]  /*0270*/  EXIT ;  /* 0x000000000000794d */ /* 0x000fea0003800000 */
.L_x_36:
[----:B------:R-:W-:-:S13]  /*0280*/  ISETP.GE.AND P0, PT, R5, R2, PT ;  /* 0x000000020500720c */ /* 0x000fda0003f06270 */
[----:B------:R-:W-:Y:S05]  /*0290*/  @P0 BRA `(.L_x_37) ;  /* 0x00000000001c0947 */ /* 0x000fea0003800000 */
[----:B------:R-:W0:Y:S01]  /*02a0*/  LDC.64 R6, c[0x0][0x388] ;  /* 0x0000e200ff067b82 */ /* 0x000e220000000a00 */
[----:B------:R-:W-:-:S05]  /*02b0*/  IADD3 R3, PT, PT, R5, R2, RZ ;  /* 0x0000000205037210 */ /* 0x000fca0007ffe0ff */
[----:B0-----:R-:W-:-:S06]  /*02c0*/  IMAD.WIDE R2, R3, 0x4, R6 ;  /* 0x0000000403027825 */ /* 0x001fcc00078e0206 */
[----:B------:R-:W2:Y:S01]  /*02d0*/  LDG.E R3, desc[UR4][R2.64] ;  /* 0x0000000402037981 */ /* 0x000ea2000c1e1900 */
[----:B------:R-:W-:-:S05]  /*02e0*/  IMAD.WIDE R6, R5, 0x4, R6 ;  /* 0x0000000405067825 */ /* 0x000fca00078e0206 */
[----:B--2---:R-:W-:Y:S01]  /*02f0*/  STG.E desc[UR4][R6.64], R3 ;  /* 0x0000000306007986 */ /* 0x004fe2000c101904 */
[----:B------:R-:W-:Y:S05]  /*0300*/  EXIT ;  /* 0x000000000000794d */ /* 0x000fea0003800000 */
.L_x_37:
[----:B------:R-:W-:-:S13]  /*0310*/  ISETP.NE.AND P0, PT, R7, RZ, PT ;  /* 0x000000ff0700720c */ /* 0x000fda0003f05270 */
[----:B------:R-:W-:Y:S05]  /*0320*/  @P0 BRA `(.L_x_38) ;  /* 0x0000000000140947 */ /* 0x000fea0003800000 */
[----:B------:R-:W0:Y:S02]  /*0330*/  LDC.64 R2, c[0x0][0x388] ;  /* 0x0000e200ff027b82 */ /* 0x000e240000000a00 */
[----:B0-----:R-:W-:-:S05]  /*0340*/  IMAD.WIDE R2, R5, 0x4, R2 ;  /* 0x0000000405027825 */ /* 0x001fca00078e0202 */
[----:B------:R-:W2:Y:S04]  /*0350*/  LDG.E R5, desc[UR4][R2.64+0x4] ;  /* 0x0000040402057981 */ /* 0x000ea8000c1e1900 */
[----:B--2---:R-:W-:Y:S01]  /*0360*/  STG.E desc[UR4][R2.64], R5 ;  /* 0x0000000502007986 */ /* 0x004fe2000c101904 */
[----:B------:R-:W-:Y:S05]  /*0370*/  EXIT ;  /* 0x000000000000794d */ /* 0x000fea0003800000 */
.L_x_38:
[----:B------:R-:W-:-:S05]  /*0380*/  IMAD.IADD R2, R3, 0x1, -R2 ;  /* 0x0000000103027824 */ /* 0x000fca00078e0a02 */
[----:B------:R-:W-:-:S13]  /*0390*/  ISETP.GE.AND P0, PT, R5, R2, PT ;  /* 0x000000020500720c */ /* 0x000fda0003f06270 */
[----:B------:R-:W-:Y:S05]  /*03a0*/  @!P0 EXIT ;  /* 0x000000000000894d */ /* 0x000fea0003800000 */
[----:B------:R-:W0:Y:S02]  /*03b0*/  LDC.64 R2, c[0x0][0x388] ;  /* 0x0000e200ff027b82 */ /* 0x000e240000000a00 */
[----:B0-----:R-:W-:-:S05]  /*03c0*/  IMAD.WIDE R2, R5, 0x4, R2 ;  /* 0x0000000405027825 */ /* 0x001fca00078e0202 */
[----:B------:R-:W-:Y:S01]  /*03d0*/  STG.E desc[UR4][R2.64], RZ ;  /* 0x000000ff02007986 */ /* 0x000fe2000c101904 */
[----:B------:R-:W-:Y:S05]  /*03e0*/  EXIT ;  /* 0x000000000000794d */ /* 0x000fea0003800000 */
.L_x_39:
        /* <DEDUP_REMOVED lines=9> */
.L_x_91:


//--------------------- .text._Z16pressure_poissoniiPfS_S_ff --------------------------
	.section	.text._Z16pressure_poissoniiPfS_S_ff,"ax",@progbits
	.align	128
        .global         _Z16pressure_poissoniiPfS_S_ff
        .type           _Z16pressure_poissoniiPfS_S_ff,@function
        .size           _Z16pressure_poissoniiPfS_S_ff,(.L_x_83 - _Z16pressure_poissoniiPfS_S_ff)
        .other          _Z16pressure_poissoniiPfS_S_ff,@"STO_CUDA_ENTRY STV_DEFAULT"
_Z16pressure_poissoniiPfS_S_ff:
.text._Z16pressure_poissoniiPfS_S_ff:
[----:B------:R-:W-:Y:S01]  /*0000*/  LDC R1, c[0x0][0x37c] ;  /* 0x0000df00ff017b82 */ /* 0x000fe20000000800 */
[----:B------:R-:W0:Y:S07]  /*0010*/  S2R R5, SR_TID.X ;  /* 0x0000000000057919 */ /* 0x000e2e0000002100 */
[----:B------:R-:W0:Y:S08]  /*0020*/  S2UR UR4, SR_CTAID.X ;  /* 0x00000000000479c3 */ /* 0x000e300000002500 */
[----:B------:R-:W0:Y:S08]  /*0030*/  LDC R2, c[0x0][0x360] ;  /* 0x0000d800ff027b82 */ /* 0x000e300000000800 */
[----:B------:R-:W1:Y:S01]  /*0040*/  LDC R3, c[0x0][0x380] ;  /* 0x0000e000ff037b82 */ /* 0x000e620000000800 */
[----:B0-----:R-:W-:-:S05]  /*0050*/  IMAD R2, R2, UR4, R5 ;  /* 0x0000000402027c24 */ /* 0x001fca000f8e0205 */
[----:B-1----:R-:W-:-:S13]  /*0060*/  ISETP.GE.AND P0, PT, R2, R3, PT ;  /* 0x000000030200720c */ /* 0x002fda0003f06270 */
[----:B------:R-:W-:Y:S05]  /*0070*/  @!P0 EXIT ;  /* 0x000000000000894d */ /* 0x000fea0003800000 */
[----:B------:R-:W-:Y:S02]  /*0080*/  IABS R7, R3 ;  /* 0x0000000300077213 */ /* 0x000fe40000000000 */
[----:B------:R-:W-:Y:S02]  /*0090*/  ISETP.GE.AND P2, PT, R2, RZ, PT ;  /* 0x000000ff0200720c */ /* 0x000fe40003f46270 */
[----:B------:R-:W0:Y:S08]  /*00a0*/  I2F.RP R0, R7 ;  /* 0x0000000700007306 */ /* 0x000e300000209400 */
[----:B0-----:R-:W0:Y:S02]  /*00b0*/  MUFU.RCP R0, R0 ;  /* 0x0000000000007308 */ /* 0x001e240000001000 */
[----:B0-----:R-:W-:-:S06]  /*00c0*/  VIADD R4, R0, 0xffffffe ;  /* 0x0ffffffe00047836 */ /* 0x001fcc0000000000 */
[----:B------:R0:W1:Y:S02]  /*00d0*/  F2I.FTZ.U32.TRUNC.NTZ R5, R4 ;  /* 0x0000000400057305 */ /* 0x000064000021f000 */
[----:B0-----:R-:W-:Y:S02]  /*00e0*/  IMAD.MOV.U32 R4, RZ, RZ, RZ ;  /* 0x000000ffff047224 */ /* 0x001fe400078e00ff */
[----:B-1----:R-:W-:-:S04]  /*00f0*/  IMAD.MOV R6, RZ, RZ, -R5 ;  /* 0x000000ffff067224 */ /* 0x002fc800078e0a05 */
[----:B------:R-:W-:Y:S01]  /*0100*/  IMAD R9, R6, R7, RZ ;  /* 0x0000000706097224 */ /* 0x000fe200078e02ff */
[----:B------:R-:W-:-:S03]  /*0110*/  IABS R6, R2 ;  /* 0x0000000200067213 */ /* 0x000fc60000000000 */
[----:B------:R-:W-:-:S06]  /*0120*/  IMAD.HI.U32 R5, R5, R9, R4 ;  /* 0x0000000905057227 */ /* 0x000fcc00078e0004 */
[----:B------:R-:W-:-:S05]  /*0130*/  IMAD.HI.U32 R5, R5, R6, RZ ;  /* 0x0000000605057227 */ /* 0x000fca00078e00ff */
[----:B------:R-:W-:-:S05]  /*0140*/  IADD3 R5, PT, PT, -R5, RZ, RZ ;  /* 0x000000ff05057210 */ /* 0x000fca0007ffe1ff */
[----:B------:R-:W-:Y:S02]  /*0150*/  IMAD R0, R7, R5, R6 ;  /* 0x0000000507007224 */ /* 0x000fe400078e0206 */
[----:B------:R-:W-:-:S03]  /*0160*/  VIADD R5, R3, 0xffffffff ;  /* 0xffffffff03057836 */ /* 0x000fc60000000000 */
[----:B------:R-:W-:-:S13]  /*0170*/  ISETP.GT.U32.AND P0, PT, R7, R0, PT ;  /* 0x000000000700720c */ /* 0x000fda0003f04070 */
[----:B------:R-:W-:Y:S01]  /*0180*/  @!P0 IMAD.IADD R0, R0, 0x1, -R7 ;  /* 0x0000000100008824 */ /* 0x000fe200078e0a07 */
[----:B------:R-:W-:-:S04]  /*0190*/  ISETP.NE.AND P0, PT, R3, RZ, PT ;  /* 0x000000ff0300720c */ /* 0x000fc80003f05270 */
[----:B------:R-:W-:-:S13]  /*01a0*/  ISETP.GT.U32.AND P1, PT, R7, R0, PT ;  /* 0x000000000700720c */ /* 0x000fda0003f24070 */
[----:B------:R-:W-:-:S05]  /*01b0*/  @!P1 IMAD.IADD R0, R0, 0x1, -R7 ;  /* 0x0000000100009824 */ /* 0x000fca00078e0a07 */
[----:B------:R-:W-:Y:S02]  /*01c0*/  @!P2 IADD3 R0, PT, PT, -R0, RZ, RZ ;  /* 0x000000ff0000a210 */ /* 0x000fe40007ffe1ff */
[----:B------:R-:W-:-:S04]  /*01d0*/  @!P0 LOP3.LUT R0, RZ, R3, RZ, 0x33, !PT ;  /* 0x00000003ff008212 */ /* 0x000fc800078e33ff */
[----:B------:R-:W-:-:S04]  /*01e0*/  ISETP.NE.AND P0, PT, R0, RZ, PT ;  /* 0x000000ff0000720c */ /* 0x000fc80003f05270 */
[----:B------:R-:W-:-:S13]  /*01f0*/  ISETP.EQ.OR P0, PT, R0, R5, !P0 ;  /* 0x000000050000720c */ /* 0x000fda0004702670 */
[----:B------:R-:W-:Y:S05]  /*0200*/  @P0 EXIT ;  /* 0x000000000000094d */ /* 0x000fea0003800000 */
[----:B------:R-:W0:Y:S02]  /*0210*/  LDCU UR4, c[0x0][0x384] ;  /* 0x00007080ff0477ac */ /* 0x000e240008000800 */
[----:B0-----:R-:W-:-:S06]  /*0220*/  UIADD3 UR4, UPT, UPT, UR4, -0x1, URZ ;  /* 0xffffffff04047890 */ /* 0x001fcc000fffe0ff */
[----:B------:R-:W-:-:S05]  /*0230*/  IMAD R5, R3, UR4, RZ ;  /* 0x0000000403057c24 */ /* 0x000fca000f8e02ff */
[----:B------:R-:W-:-:S13]  /*0240*/  ISETP.GE.AND P0, PT, R2, R5, PT ;  /* 0x000000050200720c */ /* 0x000fda0003f06270 */
[----:B------:R-:W-:Y:S05]  /*0250*/  @P0 EXIT ;  /* 0x000000000000094d */ /* 0x000fea0003800000 */
[----:B------:R-:W0:Y:S01]  /*0260*/  LDC.64 R12, c[0x0][0x390] ;  /* 0x0000e400ff0c7b82 */ /* 0x000e220000000a00 */
[----:B------:R-:W1:Y:S01]  /*0270*/  LDCU.64 UR4, c[0x0][0x358] ;  /* 0x00006b00ff0477ac */ /* 0x000e620008000a00 */
[C---:B------:R-:W-:Y:S02]  /*0280*/  IMAD.IADD R5, R2.reuse, 0x1, -R3 ;  /* 0x0000000102057824 */ /* 0x040fe400078e0a03 */
[----:B0-----:R-:W-:-:S04]  /*0290*/  IMAD.WIDE R8, R2, 0x4, R12 ;  /* 0x0000000402087825 */ /* 0x001fc800078e020c */
[----:B------:R-:W-:Y:S01]  /*02a0*/  IMAD.WIDE R12, R5, 0x4, R12 ;  /* 0x00000004050c7825 */ /* 0x000fe200078e020c */
[----:B-1----:R-:W2:Y:S01]  /*02b0*/  LDG.E R0, desc[UR4][R8.64+0x4] ;  /* 0x0000040408007981 */ /* 0x002ea2000c1e1900 */
[----:B------:R-:W0:Y:S02]  /*02c0*/  LDC.64 R4, c[0x0][0x3a0] ;  /* 0x0000e800ff047b82 */ /* 0x000e240000000a00 */
[----:B------:R-:W-:Y:S01]  /*02d0*/  IMAD.WIDE R10, R3, 0x4, R8 ;  /* 0x00000004030a7825 */ /* 0x000fe200078e0208 */
[----:B------:R-:W2:Y:S04]  /*02e0*/  LDG.E R7, desc[UR4][R8.64+-0x4] ;  /* 0xfffffc0408077981 */ /* 0x000ea8000c1e1900 */
[----:B------:R-:W3:Y:S04]  /*02f0*/  LDG.E R13, desc[UR4][R12.64] ;  /* 0x000000040c0d7981 */ /* 0x000ee8000c1e1900 */
[----:B------:R-:W3:Y:S01]  /*0300*/  LDG.E R10, desc[UR4][R10.64] ;  /* 0x000000040a0a7981 */ /* 0x000ee2000c1e1900 */
[----:B0-----:R-:W-:-:S04]  /*0310*/  FMUL R6, R4, R4 ;  /* 0x0000000404067220 */ /* 0x001fc80000400000 */
[----:B------:R-:W-:-:S04]  /*0320*/  FFMA R3, R5, R5, R6 ;  /* 0x0000000505037223 */ /* 0x000fc80000000006 */
[----:B------:R-:W-:-:S04]  /*0330*/  FADD R3, R3, R3 ;  /* 0x0000000303037221 */ /* 0x000fc80000000000 */
[----:B------:R-:W0:Y:S01]  /*0340*/  MUFU.RCP R14, R3 ;  /* 0x00000003000e7308 */ /* 0x000e220000001000 */
[----:B------:R-:W-:Y:S01]  /*0350*/  BSSY.RECONVERGENT B0, `(.L_x_40) ;  /* 0x0000011000007945 */ /* 0x000fe20003800200 */
[----:B--2---:R-:W-:Y:S01]  /*0360*/  FADD R0, R0, R7 ;  /* 0x0000000700007221 */ /* 0x004fe20000000000 */
[----:B---3--:R-:W-:-:S04]  /*0370*/  FADD R15, R10, R13 ;  /* 0x0000000d0a0f7221 */ /* 0x008fc80000000000 */
[----:B------:R-:W-:Y:S01]  /*0380*/  FMUL R15, R15, R4 ;  /* 0x000000040f0f7220 */ /* 0x000fe20000400000 */
[----:B------:R-:W-:-:S03]  /*0390*/  FMUL R0, R0, R5 ;  /* 0x0000000500007220 */ /* 0x000fc60000400000 */
[----:B------:R-:W-:-:S04]  /*03a0*/  FMUL R15, R15, R4 ;  /* 0x000000040f0f7220 */ /* 0x000fc80000400000 */
[----:B------:R-:W-:Y:S01]  /*03b0*/  FFMA R0, R0, R5, R15 ;  /* 0x0000000500007223 */ /* 0x000fe2000000000f */
[----:B0-----:R-:W-:-:S03]  /*03c0*/  FFMA R7, -R3, R14, 1 ;  /* 0x3f80000003077423 */ /* 0x001fc6000000010e */
[----:B------:R-:W0:Y:S01]  /*03d0*/  FCHK P0, R0, R3 ;  /* 0x0000000300007302 */ /* 0x000e220000000000 */
[----:B------:R-:W-:-:S04]  /*03e0*/  FFMA R7, R14, R7, R14 ;  /* 0x000000070e077223 */ /* 0x000fc8000000000e */
[----:B------:R-:W-:-:S04]  /*03f0*/  FFMA R4, R0, R7, RZ ;  /* 0x0000000700047223 */ /* 0x000fc800000000ff */
[----:B------:R-:W-:-:S04]  /*0400*/  FFMA R5, -R3, R4, R0 ;  /* 0x0000000403057223 */ /* 0x000fc80000000100 */
[----:B------:R-:W-:Y:S01]  /*0410*/  FFMA R4, R7, R5, R4 ;  /* 0x0000000507047223 */ /* 0x000fe20000000004 */
[----:B0-----:R-:W-:Y:S06]  /*0420*/  @!P0 BRA `(.L_x_41) ;  /* 0x00000000000c8947 */ /* 0x001fec0003800000 */
[----:B------:R-:W-:-:S07]  /*0430*/  MOV R8, 0x450 ;  /* 0x0000045000087802 */ /* 0x000fce0000000f00 */
[----:B------:R-:W-:Y:S05]  /*0440*/  CALL.REL.NOINC `($__internal_2_$__cuda_sm3x_div_rn_noftz_f32_slowpath) ;  /* 0x0000000000647944 */ /* 0x000fea0003c00000 */
[----:B------:R-:W-:-:S07]  /*0450*/  MOV R4, R0 ;  /* 0x0000000000047202 */ /* 0x000fce0000000f00 */
.L_x_41:
[----:B------:R-:W-:Y:S05]  /*0460*/  BSYNC.RECONVERGENT B0 ;  /* 0x0000000000007941 */ /* 0x000fea0003800200 */
.L_x_40:
[----:B------:R-:W0:Y:S01]  /*0470*/  LDCU UR6, c[0x0][0x3a4] ;  /* 0x00007480ff0677ac */ /* 0x000e220008000800 */
[----:B------:R-:W1:Y:S01]  /*0480*/  MUFU.RCP R0, R3 ;  /* 0x0000000300007308 */ /* 0x000e620000001000 */
[----:B0-----:R-:W-:Y:S01]  /*0490*/  FMUL R6, R6, UR6 ;  /* 0x0000000606067c20 */ /* 0x001fe20008400000 */
[----:B-1----:R-:W-:-:S03]  /*04a0*/  FFMA R5, -R3, R0, 1 ;  /* 0x3f80000003057423 */ /* 0x002fc60000000100 */
[----:B------:R-:W-:Y:S01]  /*04b0*/  FMUL R6, R6, UR6 ;  /* 0x0000000606067c20 */ /* 0x000fe20008400000 */
[----:B------:R-:W-:-:S03]  /*04c0*/  FFMA R0, R0, R5, R0 ;  /* 0x0000000500007223 */ /* 0x000fc60000000000 */
[----:B------:R-:W0:Y:S01]  /*04d0*/  FCHK P0, R6, R3 ;  /* 0x0000000306007302 */ /* 0x000e220000000000 */
[----:B------:R-:W-:-:S04]  /*04e0*/  FFMA R5, R0, R6, RZ ;  /* 0x0000000600057223 */ /* 0x000fc800000000ff */
[----:B------:R-:W-:-:S04]  /*04f0*/  FFMA R8, -R3, R5, R6 ;  /* 0x0000000503087223 */ /* 0x000fc80000000106 */
[----:B------:R-:W-:Y:S01]  /*0500*/  FFMA R5, R0, R8, R5 ;  /* 0x0000000800057223 */ /* 0x000fe20000000005 */
[----:B0-----:R-:W-:Y:S06]  /*0510*/  @!P0 BRA `(.L_x_42) ;  /* 0x0000000000108947 */ /* 0x001fec0003800000 */
[----:B------:R-:W-:Y:S01]  /*0520*/  IMAD.MOV.U32 R0, RZ, RZ, R6 ;  /* 0x000000ffff007224 */ /* 0x000fe200078e0006 */
[----:B------:R-:W-:-:S07]  /*0530*/  MOV R8, 0x550 ;  /* 0x0000055000087802 */ /* 0x000fce0000000f00 */
[----:B------:R-:W-:Y:S05]  /*0540*/  CALL.REL.NOINC `($__internal_2_$__cuda_sm3x_div_rn_noftz_f32_slowpath) ;  /* 0x0000000000247944 */ /* 0x000fea0003c00000 */
[----:B------:R-:W-:-:S07]  /*0550*/  IMAD.MOV.U32 R5, RZ, RZ, R0 ;  /* 0x000000ffff057224 */ /* 0x000fce00078e0000 */
.L_x_42:
[----:B------:R-:W0:Y:S08]  /*0560*/  LDC.64 R6, c[0x0][0x398] ;  /* 0x0000e600ff067b82 */ /* 0x000e300000000a00 */
[----:B------:R-:W1:Y:S01]  /*0570*/  LDC.64 R8, c[0x0][0x388] ;  /* 0x0000e200ff087b82 */ /* 0x000e620000000a00 */
[----:B0-----:R-:W-:-:S06]  /*0580*/  IMAD.WIDE R6, R2, 0x4, R6 ;  /* 0x0000000402067825 */ /* 0x001fcc00078e0206 */
[----:B------:R-:W2:Y:S01]  /*0590*/  LDG.E R7, desc[UR4][R6.64] ;  /* 0x0000000406077981 */ /* 0x000ea2000c1e1900 */
[----:B-1----:R-:W-:-:S04]  /*05a0*/  IMAD.WIDE R2, R2, 0x4, R8 ;  /* 0x0000000402027825 */ /* 0x002fc800078e0208 */
[----:B--2---:R-:W-:-:S05]  /*05b0*/  FFMA R5, R7, -R5, R4 ;  /* 0x8000000507057223 */ /* 0x004fca0000000004 */
[----:B------:R-:W-:Y:S01]  /*05c0*/  STG.E desc[UR4][R2.64], R5 ;  /* 0x0000000502007986 */ /* 0x000fe2000c101904 */
[----:B------:R-:W-:Y:S05]  /*05d0*/  EXIT ;  /* 0x000000000000794d */ /* 0x000fea0003800000 */
        .weak           $__internal_2_$__cuda_sm3x_div_rn_noftz_f32_slowpath
        .type           $__internal_2_$__cuda_sm3x_div_rn_noftz_f32_slowpath,@function
        .size           $__internal_2_$__cuda_sm3x_div_rn_noftz_f32_slowpath,(.L_x_83 - $__internal_2_$__cuda_sm3x_div_rn_noftz_f32_slowpath)
$__internal_2_$__cuda_sm3x_div_rn_noftz_f32_slowpath:
[--C-:B------:R-:W-:Y:S01]  /*05e0*/  SHF.R.U32.HI R7, RZ, 0x17, R3.reuse ;  /* 0x00000017ff077819 */ /* 0x100fe20000011603 */
[----:B------:R-:W-:Y:S01]  /*05f0*/  BSSY.RECONVERGENT B1, `(.L_x_43) ;  /* 0x0000063000017945 */ /* 0x000fe20003800200 */
[----:B------:R-:W-:Y:S02]  /*0600*/  SHF.R.U32.HI R5, RZ, 0x17, R0 ;  /* 0x00000017ff057819 */ /* 0x000fe40000011600 */
[----:B------:R-:W-:Y:S02]  /*0610*/  LOP3.LUT R14, R7, 0xff, RZ, 0xc0, !PT ;  /* 0x000000ff070e7812 */ /* 0x000fe400078ec0ff */
[----:B------:R-:W-:Y:S01]  /*0620*/  LOP3.LUT R12, R5, 0xff, RZ, 0xc0, !PT ;  /* 0x000000ff050c7812 */ /* 0x000fe200078ec0ff */
[----:B------:R-:W-:Y:S01]  /*0630*/  IMAD.MOV.U32 R5, RZ, RZ, R3 ;  /* 0x000000ffff057224 */ /* 0x000fe200078e0003 */
[----:B------:R-:W-:-:S03]  /*0640*/  IADD3 R10, PT, PT, R14, -0x1, RZ ;  /* 0xffffffff0e0a7810 */ /* 0x000fc60007ffe0ff */
[----:B------:R-:W-:Y:S01]  /*0650*/  VIADD R9, R12, 0xffffffff ;  /* 0xffffffff0c097836 */ /* 0x000fe20000000000 */
        /* <DEDUP_REMOVED lines=10> */
[C---:B------:R-:W-:Y:S02]  /*0700*/  FSETP.NEU.FTZ.AND P2, PT, |R0|.reuse, +INF , PT ;  /* 0x7f8000000000780b */ /* 0x040fe40003f5d200 */
        /* <DEDUP_REMOVED lines=11> */
[----:B------:R-:W-:Y:S02]  /*07c0*/  @P0 IMAD.MOV.U32 R7, RZ, RZ, RZ ;  /* 0x000000ffff070224 */ /* 0x000fe400078e00ff */
[----:B------:R-:W-:Y:S01]  /*07d0*/  @!P0 FFMA R0, R0, 1.84467440737095516160e+19, RZ ;  /* 0x5f80000000008823 */ /* 0x000fe200000000ff */
[----:B------:R-:W-:Y:S02]  /*07e0*/  @!P0 IMAD.MOV.U32 R7, RZ, RZ, -0x40 ;  /* 0xffffffc0ff078424 */ /* 0x000fe400078e00ff */
[----:B------:R-:W-:-:S03]  /*07f0*/  @!P1 FFMA R5, R3, 1.84467440737095516160e+19, RZ ;  /* 0x5f80000003059823 */ /* 0x000fc600000000ff */
[----:B------:R-:W-:-:S07]  /*0800*/  @!P1 IADD3 R7, PT, PT, R7, 0x40, RZ ;  /* 0x0000004007079810 */ /* 0x000fce0007ffe0ff */
.L_x_44:
[----:B------:R-:W-:Y:S01]  /*0810*/  LEA R10, R14, 0xc0800000, 0x17 ;  /* 0xc08000000e0a7811 */ /* 0x000fe200078eb8ff */
[----:B------:R-:W-:Y:S04]  /*0820*/  BSSY.RECONVERGENT B2, `(.L_x_49) ;  /* 0x0000036000027945 */ /* 0x000fe80003800200 */
[----:B------:R-:W-:Y:S02]  /*0830*/  IMAD.IADD R10, R5, 0x1, -R10 ;  /* 0x00000001050a7824 */ /* 0x000fe400078e0a0a */
[----:B------:R-:W-:Y:S02]  /*0840*/  VIADD R5, R12, 0xffffff81 ;  /* 0xffffff810c057836 */ /* 0x000fe40000000000 */
[----:B------:R0:W1:Y:S01]  /*0850*/  MUFU.RCP R9, R10 ;  /* 0x0000000a00097308 */ /* 0x0000620000001000 */
[----:B------:R-:W-:Y:S01]  /*0860*/  FADD.FTZ R11, -R10, -RZ ;  /* 0x800000ff0a0b7221 */ /* 0x000fe20000010100 */
[C---:B------:R-:W-:Y:S01]  /*0870*/  IMAD R0, R5.reuse, -0x800000, R0 ;  /* 0xff80000005007824 */ /* 0x040fe200078e0200 */
[----:B0-----:R-:W-:-:S04]  /*0880*/  IADD3 R10, PT, PT, R5, 0x7f, -R14 ;  /* 0x0000007f050a7810 */ /* 0x001fc80007ffe80e */
[----:B------:R-:W-:Y:S01]  /*0890*/  IADD3 R10, PT, PT, R10, R7, RZ ;  /* 0x000000070a0a7210 */ /* 0x000fe20007ffe0ff */
        /* <DEDUP_REMOVED lines=9> */
[----:B------:R-:W-:-:S04]  /*0930*/  IMAD.IADD R11, R5, 0x1, R10 ;  /* 0x00000001050b7824 */ /* 0x000fc800078e020a */
[----:B------:R-:W-:-:S05]  /*0940*/  VIADD R5, R11, 0xffffffff ;  /* 0xffffffff0b057836 */ /* 0x000fca0000000000 */
        /* <DEDUP_REMOVED lines=10> */
[CCC-:B------:R-:W-:Y:S01]  /*09f0*/  FFMA.RM R10, R16.reuse, R12.reuse, R9.reuse ;  /* 0x0000000c100a7223 */ /* 0x1c0fe20000004009 */
[C---:B------:R-:W-:Y:S02]  /*0a00*/  ISETP.NE.AND P2, PT, R11.reuse, RZ, PT ;  /* 0x000000ff0b00720c */ /* 0x040fe40003f45270 */
[----:B------:R-:W-:Y:S02]  /*0a10*/  ISETP.NE.AND P1, PT, R11, RZ, PT ;  /* 0x000000ff0b00720c */ /* 0x000fe40003f25270 */
[----:B------:R-:W-:Y:S01]  /*0a20*/  LOP3.LUT R7, R5, 0x7fffff, RZ, 0xc0, !PT ;  /* 0x007fffff05077812 */ /* 0x000fe200078ec0ff */
[----:B------:R-:W-:Y:S01]  /*0a30*/  FFMA.RP R5, R16, R12, R9 ;  /* 0x0000000c10057223 */ /* 0x000fe20000008009 */
[----:B------:R-:W-:Y:S01]  /*0a40*/  IADD3 R12, PT, PT, R11, 0x20, RZ ;  /* 0x000000200b0c7810 */ /* 0x000fe20007ffe0ff */
[----:B------:R-:W-:Y:S01]  /*0a50*/  IMAD.MOV R9, RZ, RZ, -R11 ;  /* 0x000000ffff097224 */ /* 0x000fe200078e0a0b */
[----:B------:R-:W-:-:S02]  /*0a60*/  LOP3.LUT R7, R7, 0x800000, RZ, 0xfc, !PT ;  /* 0x0080000007077812 */ /* 0x000fc400078efcff */
[----:B------:R-:W-:Y:S02]  /*0a70*/  FSETP.NEU.FTZ.AND P0, PT, R5, R10, PT ;  /* 0x0000000a0500720b */ /* 0x000fe40003f1d000 */
[----:B------:R-:W-:Y:S02]  /*0a80*/  SHF.L.U32 R12, R7, R12, RZ ;  /* 0x0000000c070c7219 */ /* 0x000fe400000006ff */
[----:B------:R-:W-:Y:S02]  /*0a90*/  SEL R10, R9, RZ, P2 ;  /* 0x000000ff090a7207 */ /* 0x000fe40001000000 */
[----:B------:R-:W-:Y:S02]  /*0aa0*/  ISETP.NE.AND P1, PT, R12, RZ, P1 ;  /* 0x000000ff0c00720c */ /* 0x000fe40000f25270 */
[----:B------:R-:W-:Y:S02]  /*0ab0*/  SHF.R.U32.HI R10, RZ, R10, R7 ;  /* 0x0000000aff0a7219 */ /* 0x000fe40000011607 */
[----:B------:R-:W-:-:S02]  /*0ac0*/  PLOP3.LUT P0, PT, P0, P1, PT, 0xf8, 0x8f ;  /* 0x00000000008f781c */ /* 0x000fc40000703f70 */
[----:B------:R-:W-:Y:S02]  /*0ad0*/  SHF.R.U32.HI R12, RZ, 0x1, R10 ;  /* 0x00000001ff0c7819 */ /* 0x000fe4000001160a */
[----:B------:R-:W-:-:S04]  /*0ae0*/  SEL R5, RZ, 0x1, !P0 ;  /* 0x00000001ff057807 */ /* 0x000fc80004000000 */
[----:B------:R-:W-:-:S04]  /*0af0*/  LOP3.LUT R5, R5, 0x1, R12, 0xf8, !PT ;  /* 0x0000000105057812 */ /* 0x000fc800078ef80c */
[----:B------:R-:W-:-:S05]  /*0b00*/  LOP3.LUT R5, R5, R10, RZ, 0xc0, !PT ;  /* 0x0000000a05057212 */ /* 0x000fca00078ec0ff */
[----:B------:R-:W-:-:S05]  /*0b10*/  IMAD.IADD R5, R12, 0x1, R5 ;  /* 0x000000010c057824 */ /* 0x000fca00078e0205 */
[----:B------:R-:W-:Y:S01]  /*0b20*/  LOP3.LUT R0, R5, R0, RZ, 0xfc, !PT ;  /* 0x0000000005007212 */ /* 0x000fe200078efcff */
[----:B------:R-:W-:Y:S06]  /*0b30*/  BRA `(.L_x_52) ;  /* 0x0000000000107947 */ /* 0x000fec0003800000 */
.L_x_51:
[----:B------:R-:W-:-:S04]  /*0b40*/  LOP3.LUT R0, R0, 0x80000000, RZ, 0xc0, !PT ;  /* 0x8000000000007812 */ /* 0x000fc800078ec0ff */
[----:B------:R-:W-:Y:S01]  /*0b50*/  LOP3.LUT R0, R0, 0x7f800000, RZ, 0xfc, !PT ;  /* 0x7f80000000007812 */ /* 0x000fe200078efcff */
[----:B------:R-:W-:Y:S06]  /*0b60*/  BRA `(.L_x_52) ;  /* 0x0000000000047947 */ /* 0x000fec0003800000 */
.L_x_50:
[----:B------:R-:W-:-:S07]  /*0b70*/  LEA R0, R10, R0, 0x17 ;  /* 0x000000000a007211 */ /* 0x000fce00078eb8ff */
.L_x_52:
[----:B------:R-:W-:Y:S05]  /*0b80*/  BSYNC.RECONVERGENT B2 ;  /* 0x0000000000027941 */ /* 0x000fea0003800200 */
.L_x_49:
[----:B------:R-:W-:Y:S05]  /*0b90*/  BRA `(.L_x_53) ;  /* 0x0000000000207947 */ /* 0x000fea0003800000 */
.L_x_48:
[----:B------:R-:W-:-:S04]  /*0ba0*/  LOP3.LUT R0, R5, 0x80000000, R0, 0x48, !PT ;  /* 0x8000000005007812 */ /* 0x000fc800078e4800 */
[----:B------:R-:W-:Y:S01]  /*0bb0*/  LOP3.LUT R0, R0, 0x7f800000, RZ, 0xfc, !PT ;  /* 0x7f80000000007812 */ /* 0x000fe200078efcff */
[----:B------:R-:W-:Y:S06]  /*0bc0*/  BRA `(.L_x_53) ;  /* 0x0000000000147947 */ /* 0x000fec0003800000 */
.L_x_47:
[----:B------:R-:W-:Y:S01]  /*0bd0*/  LOP3.LUT R0, R5, 0x80000000, R0, 0x48, !PT ;  /* 0x8000000005007812 */ /* 0x000fe200078e4800 */
[----:B------:R-:W-:Y:S06]  /*0be0*/  BRA `(.L_x_53) ;  /* 0x00000000000c7947 */ /* 0x000fec0003800000 */
.L_x_46:
[----:B------:R-:W0:Y:S01]  /*0bf0*/  MUFU.RSQ R0, -QNAN ;  /* 0xffc0000000007908 */ /* 0x000e220000001400 */
[----:B------:R-:W-:Y:S05]  /*0c00*/  BRA `(.L_x_53) ;  /* 0x0000000000047947 */ /* 0x000fea0003800000 */
.L_x_45:
[----:B------:R-:W-:-:S07]  /*0c10*/  FADD.FTZ R0, R0, R3 ;  /* 0x0000000300007221 */ /* 0x000fce0000010000 */
.L_x_53:
[----:B------:R-:W-:Y:S05]  /*0c20*/  BSYNC.RECONVERGENT B1 ;  /* 0x0000000000017941 */ /* 0x000fea0003800200 */
.L_x_43:
[----:B------:R-:W-:-:S04]  /*0c30*/  IMAD.MOV.U32 R9, RZ, RZ, 0x0 ;  /* 0x00000000ff097424 */ /* 0x000fc800078e00ff */
[----:B0-----:R-:W-:Y:S05]  /*0c40*/  RET.REL.NODEC R8 `(_Z16pressure_poissoniiPfS_S_ff) ;  /* 0xfffffff008ec7950 */ /* 0x001fea0003c3ffff */
.L_x_54:
        /* <DEDUP_REMOVED lines=11> */
.L_x_83:


//--------------------- .text._Z10build_up_biiPfS_S_ffff --------------------------
	.section	.text._Z10build_up_biiPfS_S_ffff,"ax",@progbits
	.align	128
        .global         _Z10build_up_biiPfS_S_ffff
        .type           _Z10build_up_biiPfS_S_ffff,@function
        .size           _Z10build_up_biiPfS_S_ffff,(.L_x_86 - _Z10build_up_biiPfS_S_ffff)
        .other          _Z10build_up_biiPfS_S_ffff,@"STO_CUDA_ENTRY STV_DEFAULT"
_Z10build_up_biiPfS_S_ffff:
.text._Z10build_up_biiPfS_S_ffff:
        /* <DEDUP_REMOVED lines=9> */
[----:B------:R-:W-:Y:S02]  /*0090*/  IABS R8, R0 ;  /* 0x0000000000087213 */ /* 0x000fe40000000000 */
[----:B------:R-:W0:Y:S01]  /*00a0*/  I2F.RP R4, R6 ;  /* 0x0000000600047306 */ /* 0x000e220000209400 */
[----:B------:R-:W-:-:S07]  /*00b0*/  ISETP.GE.AND P2, PT, R0, RZ, PT ;  /* 0x000000ff0000720c */ /* 0x000fce0003f46270 */
[----:B0-----:R-:W0:Y:S02]  /*00c0*/  MUFU.RCP R4, R4 ;  /* 0x0000000400047308 */ /* 0x001e240000001000 */
[----:B0-----:R-:W-:-:S06]  /*00d0*/  VIADD R2, R4, 0xffffffe ;  /* 0x0ffffffe04027836 */ /* 0x001fcc0000000000 */
[----:B------:R0:W1:Y:S02]  /*00e0*/  F2I.FTZ.U32.TRUNC.NTZ R3, R2 ;  /* 0x0000000200037305 */ /* 0x000064000021f000 */
[----:B0-----:R-:W-:Y:S02]  /*00f0*/  IMAD.MOV.U32 R2, RZ, RZ, RZ ;  /* 0x000000ffff027224 */ /* 0x001fe400078e00ff */
[----:B-1----:R-:W-:-:S04]  /*0100*/  IMAD.MOV R7, RZ, RZ, -R3 ;  /* 0x000000ffff077224 */ /* 0x002fc800078e0a03 */
[----:B------:R-:W-:-:S04]  /*0110*/  IMAD R7, R7, R6, RZ ;  /* 0x0000000607077224 */ /* 0x000fc800078e02ff */
[----:B------:R-:W-:-:S04]  /*0120*/  IMAD.HI.U32 R3, R3, R7, R2 ;  /* 0x0000000703037227 */ /* 0x000fc800078e0002 */
[----:B------:R-:W-:Y:S02]  /*0130*/  IMAD.MOV.U32 R7, RZ, RZ, R8 ;  /* 0x000000ffff077224 */ /* 0x000fe400078e0008 */
[----:B------:R-:W-:Y:S02]  /*0140*/  VIADD R2, R5, 0xffffffff ;  /* 0xffffffff05027836 */ /* 0x000fe40000000000 */
[----:B------:R-:W-:-:S04]  /*0150*/  IMAD.HI.U32 R3, R3, R7, RZ ;  /* 0x0000000703037227 */ /* 0x000fc800078e00ff */
[----:B------:R-:W-:-:S04]  /*0160*/  IMAD.MOV R3, RZ, RZ, -R3 ;  /* 0x000000ffff037224 */ /* 0x000fc800078e0a03 */
[----:B------:R-:W-:-:S05]  /*0170*/  IMAD R3, R6, R3, R7 ;  /* 0x0000000306037224 */ /* 0x000fca00078e0207 */
[----:B------:R-:W-:-:S13]  /*0180*/  ISETP.GT.U32.AND P0, PT, R6, R3, PT ;  /* 0x000000030600720c */ /* 0x000fda0003f04070 */
[----:B------:R-:W-:Y:S01]  /*0190*/  @!P0 IMAD.IADD R3, R3, 0x1, -R6 ;  /* 0x0000000103038824 */ /* 0x000fe200078e0a06 */
[----:B------:R-:W-:-:S04]  /*01a0*/  ISETP.NE.AND P0, PT, R5, RZ, PT ;  /* 0x000000ff0500720c */ /* 0x000fc80003f05270 */
[----:B------:R-:W-:-:S13]  /*01b0*/  ISETP.GT.U32.AND P1, PT, R6, R3, PT ;  /* 0x000000030600720c */ /* 0x000fda0003f24070 */
[----:B------:R-:W-:-:S04]  /*01c0*/  @!P1 IMAD.IADD R3, R3, 0x1, -R6 ;  /* 0x0000000103039824 */ /* 0x000fc800078e0a06 */
[----:B------:R-:W-:Y:S01]  /*01d0*/  @!P2 IMAD.MOV R3, RZ, RZ, -R3 ;  /* 0x000000ffff03a224 */ /* 0x000fe200078e0a03 */
        /* <DEDUP_REMOVED lines=9> */
[----:B------:R-:W0:Y:S01]  /*0270*/  LDC R5, c[0x0][0x3a0] ;  /* 0x0000e800ff057b82 */ /* 0x000e220000000800 */
[----:B------:R-:W1:Y:S01]  /*0280*/  LDCU.64 UR4, c[0x0][0x358] ;  /* 0x00006b00ff0477ac */ /* 0x000e620008000a00 */
[----:B0-----:R-:W-:-:S05]  /*0290*/  VIADD R2, R5, 0x1800000 ;  /* 0x0180000005027836 */ /* 0x001fca0000000000 */
[----:B------:R-:W-:-:S04]  /*02a0*/  LOP3.LUT R2, R2, 0x7f800000, RZ, 0xc0, !PT ;  /* 0x7f80000002027812 */ /* 0x000fc800078ec0ff */
[----:B------:R-:W-:-:S13]  /*02b0*/  ISETP.GT.U32.AND P0, PT, R2, 0x1ffffff, PT ;  /* 0x01ffffff0200780c */ /* 0x000fda0003f04070 */
[----:B-1----:R-:W-:Y:S05]  /*02c0*/  @P0 BRA `(.L_x_55) ;  /* 0x00000000000c0947 */ /* 0x002fea0003800000 */
[----:B------:R-:W-:-:S07]  /*02d0*/  MOV R9, 0x2f0 ;  /* 0x000002f000097802 */ /* 0x000fce0000000f00 */
[----:B------:R-:W-:Y:S05]  /*02e0*/  CALL.REL.NOINC `($__internal_4_$__cuda_sm20_rcp_rn_f32_slowpath) ;  /* 0x0000001000687944 */ /* 0x000fea0003c00000 */
[----:B------:R-:W-:Y:S05]  /*02f0*/  BRA `(.L_x_56) ;  /* 0x0000000000107947 */ /* 0x000fea0003800000 */
.L_x_55:
[----:B------:R-:W0:Y:S02]  /*0300*/  MUFU.RCP R22, R5 ;  /* 0x0000000500167308 */ /* 0x000e240000001000 */
[----:B0-----:R-:W-:-:S04]  /*0310*/  FFMA R2, R22, R5, -1 ;  /* 0xbf80000016027423 */ /* 0x001fc80000000005 */
[----:B------:R-:W-:-:S04]  /*0320*/  FADD.FTZ R3, -R2, -RZ ;  /* 0x800000ff02037221 */ /* 0x000fc80000010100 */
[----:B------:R-:W-:-:S07]  /*0330*/  FFMA R22, R22, R3, R22 ;  /* 0x0000000316167223 */ /* 0x000fce0000000016 */
.L_x_56:
[----:B------:R-:W0:Y:S01]  /*0340*/  LDC.64 R26, c[0x0][0x388] ;  /* 0x0000e200ff1a7b82 */ /* 0x000e220000000a00 */
[----:B------:R-:W1:Y:S01]  /*0350*/  LDCU UR6, c[0x0][0x3a4] ;  /* 0x00007480ff0677ac */ /* 0x000e620008000800 */
[----:B0-----:R-:W-:-:S05]  /*0360*/  IMAD.WIDE R26, R0, 0x4, R26 ;  /* 0x00000004001a7825 */ /* 0x001fca00078e021a */
[----:B------:R-:W2:Y:S04]  /*0370*/  LDG.E R6, desc[UR4][R26.64+0x4] ;  /* 0x000004041a067981 */ /* 0x000ea8000c1e1900 */
[----:B------:R-:W2:Y:S01]  /*0380*/  LDG.E R7, desc[UR4][R26.64+-0x4] ;  /* 0xfffffc041a077981 */ /* 0x000ea2000c1e1900 */
[----:B-1----:R-:W0:Y:S01]  /*0390*/  F2F.F64.F32 R24, UR6 ;  /* 0x0000000600187d10 */ /* 0x002e220008201800 */
[----:B------:R-:W-:Y:S01]  /*03a0*/  MOV R2, 0x1 ;  /* 0x0000000100027802 */ /* 0x000fe20000000f00 */
[----:B------:R-:W-:Y:S06]  /*03b0*/  BSSY.RECONVERGENT B0, `(.L_x_57) ;  /* 0x0000018000007945 */ /* 0x000fec0003800200 */
[----:B------:R-:W-:Y:S01]  /*03c0*/  F2F.F64.F32 R22, R22 ;  /* 0x0000001600167310 */ /* 0x000fe20000201800 */
[----:B0-----:R-:W-:-:S07]  /*03d0*/  DADD R24, R24, R24 ;  /* 0x0000000018187229 */ /* 0x001fce0000000018 */
[----:B------:R-:W0:Y:S02]  /*03e0*/  MUFU.RCP64H R3, R25 ;  /* 0x0000001900037308 */ /* 0x000e240000001800 */
[----:B0-----:R-:W-:-:S08]  /*03f0*/  DFMA R4, -R24, R2, 1 ;  /* 0x3ff000001804742b */ /* 0x001fd00000000102 */
[----:B------:R-:W-:-:S08]  /*0400*/  DFMA R4, R4, R4, R4 ;  /* 0x000000040404722b */ /* 0x000fd00000000004 */
[----:B------:R-:W-:-:S08]  /*0410*/  DFMA R4, R2, R4, R2 ;  /* 0x000000040204722b */ /* 0x000fd00000000002 */
[----:B------:R-:W-:-:S08]  /*0420*/  DFMA R2, -R24, R4, 1 ;  /* 0x3ff000001802742b */ /* 0x000fd00000000104 */
[----:B------:R-:W-:Y:S01]  /*0430*/  DFMA R2, R4, R2, R4 ;  /* 0x000000020402722b */ /* 0x000fe20000000004 */
[----:B--2---:R-:W-:-:S06]  /*0440*/  FADD R12, R6, -R7 ;  /* 0x80000007060c7221 */ /* 0x004fcc0000000000 */
[----:B------:R-:W0:Y:S02]  /*0450*/  F2F.F64.F32 R12, R12 ;  /* 0x0000000c000c7310 */ /* 0x000e240000201800 */
[----:B0-----:R-:W-:Y:S01]  /*0460*/  DMUL R4, R12, R2 ;  /* 0x000000020c047228 */ /* 0x001fe20000000000 */
[----:B------:R-:W-:-:S07]  /*0470*/  FSETP.GEU.AND P1, PT, |R13|, 6.5827683646048100446e-37, PT ;  /* 0x036000000d00780b */ /* 0x000fce0003f2e200 */
[----:B------:R-:W-:-:S08]  /*0480*/  DFMA R6, -R24, R4, R12 ;  /* 0x000000041806722b */ /* 0x000fd0000000010c */
[----:B------:R-:W-:-:S10]  /*0490*/  DFMA R4, R2, R6, R4 ;  /* 0x000000060204722b */ /* 0x000fd40000000004 */
[----:B------:R-:W-:-:S05]  /*04a0*/  FFMA R2, RZ, R25, R5 ;  /* 0x00000019ff027223 */ /* 0x000fca0000000005 */
[----:B------:R-:W-:-:S13]  /*04b0*/  FSETP.GT.AND P0, PT, |R2|, 1.469367938527859385e-39, PT ;  /* 0x001000000200780b */ /* 0x000fda0003f04200 */
[----:B------:R-:W-:Y:S05]  /*04c0*/  @P0 BRA P1, `(.L_x_58) ;  /* 0x0000000000180947 */ /* 0x000fea0000800000 */
[----:B------:R-:W-:Y:S01]  /*04d0*/  IMAD.MOV.U32 R14, RZ, RZ, R24 ;  /* 0x000000ffff0e7224 */ /* 0x000fe200078e0018 */
[----:B------:R-:W-:Y:S01]  /*04e0*/  MOV R6, 0x510 ;  /* 0x0000051000067802 */ /* 0x000fe20000000f00 */
[----:B------:R-:W-:-:S07]  /*04f0*/  IMAD.MOV.U32 R15, RZ, RZ, R25 ;  /* 0x000000ffff0f7224 */ /* 0x000fce00078e0019 */
[----:B------:R-:W-:Y:S05]  /*0500*/  CALL.REL.NOINC `($__internal_3_$__cuda_sm20_div_rn_f64_full) ;  /* 0x0000000800787944 */ /* 0x000fea0003c00000 */
[----:B------:R-:W-:Y:S02]  /*0510*/  IMAD.MOV.U32 R4, RZ, RZ, R28 ;  /* 0x000000ffff047224 */ /* 0x000fe400078e001c */
[----:B------:R-:W-:-:S07]  /*0520*/  IMAD.MOV.U32 R5, RZ, RZ, R29 ;  /* 0x000000ffff057224 */ /* 0x000fce00078e001d */
.L_x_58:
[----:B------:R-:W-:Y:S05]  /*0530*/  BSYNC.RECONVERGENT B0 ;  /* 0x0000000000007941 */ /* 0x000fea0003800200 */
.L_x_57:
[----:B------:R-:W0:Y:S01]  /*0540*/  LDC.64 R20, c[0x0][0x390] ;  /* 0x0000e400ff147b82 */ /* 0x000e220000000a00 */
[----:B------:R-:W1:Y:S02]  /*0550*/  LDCU UR6, c[0x0][0x380] ;  /* 0x00007000ff0677ac */ /* 0x000e640008000800 */
[C---:B-1----:R-:W-:Y:S02]  /*0560*/  VIADD R3, R0.reuse, UR6 ;  /* 0x0000000600037c36 */ /* 0x042fe40008000000 */
[----:B------:R-:W-:Y:S01]  /*0570*/  VIADD R36, R0, -UR6 ;  /* 0x8000000600247c36 */ /* 0x000fe20008000000 */
[----:B------:R-:W1:Y:S01]  /*0580*/  LDCU UR6, c[0x0][0x3a8] ;  /* 0x00007500ff0677ac */ /* 0x000e620008000800 */
[----:B0-----:R-:W-:-:S04]  /*0590*/  IMAD.WIDE R2, R3, 0x4, R20 ;  /* 0x0000000403027825 */ /* 0x001fc800078e0214 */
[----:B------:R-:W-:Y:S02]  /*05a0*/  IMAD.WIDE R20, R36, 0x4, R20 ;  /* 0x0000000424147825 */ /* 0x000fe400078e0214 */
[----:B------:R-:W2:Y:S04]  /*05b0*/  LDG.E R2, desc[UR4][R2.64] ;  /* 0x0000000402027981 */ /* 0x000ea8000c1e1900 */
[----:B------:R-:W2:Y:S01]  /*05c0*/  LDG.E R11, desc[UR4][R20.64] ;  /* 0x00000004140b7981 */ /* 0x000ea2000c1e1900 */
[----:B------:R-:W-:Y:S01]  /*05d0*/  IMAD.MOV.U32 R6, RZ, RZ, 0x1 ;  /* 0x00000001ff067424 */ /* 0x000fe200078e00ff */
[----:B------:R-:W-:Y:S01]  /*05e0*/  BSSY.RECONVERGENT B0, `(.L_x_59) ;  /* 0x0000018000007945 */ /* 0x000fe20003800200 */
[----:B-1----:R-:W0:Y:S02]  /*05f0*/  F2F.F64.F32 R18, UR6 ;  /* 0x0000000600127d10 */ /* 0x002e240008201800 */
[----:B0-----:R-:W-:-:S06]  /*0600*/  DADD R18, R18, R18 ;  /* 0x0000000012127229 */ /* 0x001fcc0000000012 */
[----:B------:R-:W0:Y:S02]  /*0610*/  MUFU.RCP64H R7, R19 ;  /* 0x0000001300077308 */ /* 0x000e240000001800 */
[----:B0-----:R-:W-:-:S08]  /*0620*/  DFMA R8, -R18, R6, 1 ;  /* 0x3ff000001208742b */ /* 0x001fd00000000106 */
[----:B------:R-:W-:-:S08]  /*0630*/  DFMA R8, R8, R8, R8 ;  /* 0x000000080808722b */ /* 0x000fd00000000008 */
[----:B------:R-:W-:Y:S01]  /*0640*/  DFMA R8, R6, R8, R6 ;  /* 0x000000080608722b */ /* 0x000fe20000000006 */
[----:B--2---:R-:W-:-:S07]  /*0650*/  FADD R11, R2, -R11 ;  /* 0x8000000b020b7221 */ /* 0x004fce0000000000 */
[----:B------:R-:W-:Y:S01]  /*0660*/  DFMA R2, -R18, R8, 1 ;  /* 0x3ff000001202742b */ /* 0x000fe20000000108 */
[----:B------:R-:W0:Y:S07]  /*0670*/  F2F.F64.F32 R12, R11 ;  /* 0x0000000b000c7310 */ /* 0x000e2e0000201800 */
[----:B------:R-:W-:-:S08]  /*0680*/  DFMA R2, R8, R2, R8 ;  /* 0x000000020802722b */ /* 0x000fd00000000008 */
        /* <DEDUP_REMOVED lines=11> */
[----:B------:R-:W-:Y:S01]  /*0740*/  MOV R2, R28 ;  /* 0x0000001c00027202 */ /* 0x000fe20000000f00 */
[----:B------:R-:W-:-:S07]  /*0750*/  IMAD.MOV.U32 R3, RZ, RZ, R29 ;  /* 0x000000ffff037224 */ /* 0x000fce00078e001d */
.L_x_60:
[----:B------:R-:W-:Y:S05]  /*0760*/  BSYNC.RECONVERGENT B0 ;  /* 0x0000000000007941 */ /* 0x000fea0003800200 */
.L_x_59:
[----:B------:R-:W-:Y:S01]  /*0770*/  DADD R6, -RZ, |R4| ;  /* 0x00000000ff067229 */ /* 0x000fe20000000504 */
[----:B------:R-:W-:Y:S09]  /*0780*/  BSSY.RECONVERGENT B0, `(.L_x_61) ;  /* 0x0000004000007945 */ /* 0x000ff20003800200 */
[----:B------:R-:W-:Y:S01]  /*0790*/  IMAD.MOV.U32 R14, RZ, RZ, R6 ;  /* 0x000000ffff0e7224 */ /* 0x000fe200078e0006 */
[----:B------:R-:W-:-:S07]  /*07a0*/  MOV R6, 0x7c0 ;  /* 0x000007c000067802 */ /* 0x000fce0000000f00 */
[----:B------:R-:W-:Y:S05]  /*07b0*/  CALL.REL.NOINC `($_Z10build_up_biiPfS_S_ffff$__internal_accurate_pow) ;  /* 0x0000001000087944 */ /* 0x000fea0003c00000 */
[----:B------:R-:W-:Y:S05]  /*07c0*/  BSYNC.RECONVERGENT B0 ;  /* 0x0000000000007941 */ /* 0x000fea0003800200 */
.L_x_61:
[----:B------:R-:W0:Y:S08]  /*07d0*/  LDC R11, c[0x0][0x380] ;  /* 0x0000e000ff0b7b82 */ /* 0x000e300000000800 */
[----:B------:R-:W1:Y:S01]  /*07e0*/  LDC.64 R6, c[0x0][0x388] ;  /* 0x0000e200ff067b82 */ /* 0x000e620000000a00 */
[----:B0-----:R-:W-:-:S06]  /*07f0*/  IMAD.WIDE R26, R11, 0x4, R26 ;  /* 0x000000040b1a7825 */ /* 0x001fcc00078e021a */
[----:B------:R-:W2:Y:S01]  /*0800*/  LDG.E R26, desc[UR4][R26.64] ;  /* 0x000000041a1a7981 */ /* 0x000ea2000c1e1900 */
[----:B-1----:R-:W-:-:S06]  /*0810*/  IMAD.WIDE R36, R36, 0x4, R6 ;  /* 0x0000000424247825 */ /* 0x002fcc00078e0206 */
[----:B------:R-:W2:Y:S01]  /*0820*/  LDG.E R37, desc[UR4][R36.64] ;  /* 0x0000000424257981 */ /* 0x000ea2000c1e1900 */
[----:B------:R-:W0:Y:S01]  /*0830*/  MUFU.RCP64H R7, R19 ;  /* 0x0000001300077308 */ /* 0x000e220000001800 */
[----:B------:R-:W-:-:S06]  /*0840*/  IMAD.MOV.U32 R6, RZ, RZ, 0x1 ;  /* 0x00000001ff067424 */ /* 0x000fcc00078e00ff */
[----:B0-----:R-:W-:-:S08]  /*0850*/  DFMA R10, -R18, R6, 1 ;  /* 0x3ff00000120a742b */ /* 0x001fd00000000106 */
[----:B------:R-:W-:-:S08]  /*0860*/  DFMA R10, R10, R10, R10 ;  /* 0x0000000a0a0a722b */ /* 0x000fd0000000000a */
[----:B------:R-:W-:-:S08]  /*0870*/  DFMA R6, R6, R10, R6 ;  /* 0x0000000a0606722b */ /* 0x000fd00000000006 */
[----:B------:R-:W-:-:S08]  /*0880*/  DFMA R12, -R18, R6, 1 ;  /* 0x3ff00000120c742b */ /* 0x000fd00000000106 */
[----:B------:R-:W-:Y:S02]  /*0890*/  DFMA R14, R6, R12, R6 ;  /* 0x0000000c060e722b */ /* 0x000fe40000000006 */
[C---:B------:R-:W-:Y:S02]  /*08a0*/  DADD R6, R4.reuse, 2 ;  /* 0x4000000004067429 */ /* 0x040fe40000000000 */
[----:B------:R-:W-:-:S08]  /*08b0*/  DSETP.NEU.AND P1, PT, R4, RZ, PT ;  /* 0x000000ff0400722a */ /* 0x000fd00003f2d000 */
[----:B------:R-:W-:-:S04]  /*08c0*/  LOP3.LUT R16, R7, 0x7ff00000, RZ, 0xc0, !PT ;  /* 0x7ff0000007107812 */ /* 0x000fc800078ec0ff */
[----:B------:R-:W-:Y:S01]  /*08d0*/  ISETP.NE.AND P2, PT, R16, 0x7ff00000, PT ;  /* 0x7ff000001000780c */ /* 0x000fe20003f45270 */
[----:B------:R-:W-:Y:S01]  /*08e0*/  BSSY.RECONVERGENT B0, `(.L_x_62) ;  /* 0x000000f000007945 */ /* 0x000fe20003800200 */
[----:B------:R-:W-:Y:S01]  /*08f0*/  DSETP.NEU.AND P0, PT, R4, 1, PT ;  /* 0x3ff000000400742a */ /* 0x000fe20003f0d000 */
[----:B------:R-:W-:Y:S01]  /*0900*/  @!P1 CS2R R8, SRZ ;  /* 0x0000000000089805 */ /* 0x000fe2000001ff00 */
[----:B--2---:R-:W-:-:S06]  /*0910*/  FADD R10, R26, -R37 ;  /* 0x800000251a0a7221 */ /* 0x004fcc0000000000 */
[----:B------:R-:W0:Y:S02]  /*0920*/  F2F.F64.F32 R10, R10 ;  /* 0x0000000a000a7310 */ /* 0x000e240000201800 */
[----:B0-----:R-:W-:-:S08]  /*0930*/  DMUL R12, R14, R10 ;  /* 0x0000000a0e0c7228 */ /* 0x001fd00000000000 */
[----:B------:R-:W-:-:S08]  /*0940*/  DFMA R6, -R18, R12, R10 ;  /* 0x0000000c1206722b */ /* 0x000fd0000000010a */
[----:B------:R-:W-:Y:S01]  /*0950*/  DFMA R6, R14, R6, R12 ;  /* 0x000000060e06722b */ /* 0x000fe2000000000c */
[----:B------:R-:W-:Y:S10]  /*0960*/  @P2 BRA `(.L_x_63) ;  /* 0x0000000000182947 */ /* 0x000ff40003800000 */
[----:B------:R-:W-:-:S14]  /*0970*/  DSETP.NAN.AND P1, PT, R4, R4, PT ;  /* 0x000000040400722a */ /* 0x000fdc0003f28000 */
[----:B------:R-:W-:Y:S01]  /*0980*/  @P1 DADD R8, R4, 2 ;  /* 0x4000000004081429 */ /* 0x000fe20000000000 */
[----:B------:R-:W-:Y:S10]  /*0990*/  @P1 BRA `(.L_x_63) ;  /* 0x00000000000c1947 */ /* 0x000ff40003800000 */
[----:B------:R-:W-:-:S14]  /*09a0*/  DSETP.NEU.AND P1, PT, |R4|, +INF , PT ;  /* 0x7ff000000400742a */ /* 0x000fdc0003f2d200 */
[----:B------:R-:W-:Y:S02]  /*09b0*/  @!P1 IMAD.MOV.U32 R8, RZ, RZ, 0x0 ;  /* 0x00000000ff089424 */ /* 0x000fe400078e00ff */
[----:B------:R-:W-:-:S07]  /*09c0*/  @!P1 IMAD.MOV.U32 R9, RZ, RZ, 0x7ff00000 ;  /* 0x7ff00000ff099424 */ /* 0x000fce00078e00ff */
.L_x_63:
[----:B------:R-:W-:Y:S05]  /*09d0*/  BSYNC.RECONVERGENT B0 ;  /* 0x0000000000007941 */ /* 0x000fea0003800200 */
.L_x_62:
[----:B------:R-:W-:Y:S01]  /*09e0*/  FFMA R12, RZ, R19, R7 ;  /* 0x00000013ff0c7223 */ /* 0x000fe20000000007 */
[----:B------:R-:W-:Y:S01]  /*09f0*/  FSEL R8, R8, RZ, P0 ;  /* 0x000000ff08087208 */ /* 0x000fe20000000000 */
[----:B------:R-:W-:Y:S01]  /*0a00*/  DADD R4, R2, R4 ;  /* 0x0000000002047229 */ /* 0x000fe20000000004 */
[----:B------:R-:W-:Y:S01]  /*0a10*/  FSEL R9, R9, 1.875, P0 ;  /* 0x3ff0000009097808 */ /* 0x000fe20000000000 */
[----:B------:R-:W-:Y:S01]  /*0a20*/  BSSY.RECONVERGENT B0, `(.L_x_64) ;  /* 0x000000d000007945 */ /* 0x000fe20003800200 */
[----:B------:R-:W-:Y:S02]  /*0a30*/  FSETP.GT.AND P0, PT, |R12|, 1.469367938527859385e-39, PT ;  /* 0x001000000c00780b */ /* 0x000fe40003f04200 */
[----:B------:R-:W-:-:S03]  /*0a40*/  FSETP.GEU.AND P1, PT, |R11|, 6.5827683646048100446e-37, PT ;  /* 0x036000000b00780b */ /* 0x000fc60003f2e200 */
[----:B------:R-:W-:-:S10]  /*0a50*/  DFMA R22, R22, R4, -R8 ;  /* 0x000000041616722b */ /* 0x000fd40000000808 */
[----:B------:R-:W-:Y:S05]  /*0a60*/  @P0 BRA P1, `(.L_x_65) ;  /* 0x0000000000200947 */ /* 0x000fea0000800000 */
[----:B------:R-:W-:Y:S01]  /*0a70*/  IMAD.MOV.U32 R12, RZ, RZ, R10 ;  /* 0x000000ffff0c7224 */ /* 0x000fe200078e000a */
[----:B------:R-:W-:Y:S01]  /*0a80*/  MOV R6, 0xad0 ;  /* 0x00000ad000067802 */ /* 0x000fe20000000f00 */
[----:B------:R-:W-:Y:S02]  /*0a90*/  IMAD.MOV.U32 R13, RZ, RZ, R11 ;  /* 0x000000ffff0d7224 */ /* 0x000fe400078e000b */
[----:B------:R-:W-:Y:S02]  /*0aa0*/  IMAD.MOV.U32 R14, RZ, RZ, R18 ;  /* 0x000000ffff0e7224 */ /* 0x000fe400078e0012 */
[----:B------:R-:W-:-:S07]  /*0ab0*/  IMAD.MOV.U32 R15, RZ, RZ, R19 ;  /* 0x000000ffff0f7224 */ /* 0x000fce00078e0013 */
[----:B------:R-:W-:Y:S05]  /*0ac0*/  CALL.REL.NOINC `($__internal_3_$__cuda_sm20_div_rn_f64_full) ;  /* 0x0000000400087944 */ /* 0x000fea0003c00000 */
[----:B------:R-:W-:Y:S01]  /*0ad0*/  MOV R6, R28 ;  /* 0x0000001c00067202 */ /* 0x000fe20000000f00 */
[----:B------:R-:W-:-:S07]  /*0ae0*/  IMAD.MOV.U32 R7, RZ, RZ, R29 ;  /* 0x000000ffff077224 */ /* 0x000fce00078e001d */
.L_x_65:
[----:B------:R-:W-:Y:S05]  /*0af0*/  BSYNC.RECONVERGENT B0 ;  /* 0x0000000000007941 */ /* 0x000fea0003800200 */
.L_x_64:
[----:B------:R-:W0:Y:S02]  /*0b00*/  LDC R5, c[0x0][0x380] ;  /* 0x0000e000ff057b82 */ /* 0x000e240000000800 */
[----:B0-----:R-:W-:-:S05]  /*0b10*/  IMAD.WIDE R20, R5, 0x4, R20 ;  /* 0x0000000405147825 */ /* 0x001fca00078e0214 */
[----:B------:R-:W2:Y:S04]  /*0b20*/  LDG.E R10, desc[UR4][R20.64+0x4] ;  /* 0x00000404140a7981 */ /* 0x000ea8000c1e1900 */
[----:B------:R-:W2:Y:S01]  /*0b30*/  LDG.E R11, desc[UR4][R20.64+-0x4] ;  /* 0xfffffc04140b7981 */ /* 0x000ea2000c1e1900 */
[----:B------:R-:W0:Y:S01]  /*0b40*/  MUFU.RCP64H R5, R25 ;  /* 0x0000001900057308 */ /* 0x000e220000001800 */
[----:B------:R-:W-:Y:S01]  /*0b50*/  IMAD.MOV.U32 R4, RZ, RZ, 0x1 ;  /* 0x00000001ff047424 */ /* 0x000fe200078e00ff */
[----:B------:R-:W-:Y:S05]  /*0b60*/  BSSY.RECONVERGENT B0, `(.L_x_66) ;  /* 0x0000016000007945 */ /* 0x000fea0003800200 */
[----:B0-----:R-:W-:-:S08]  /*0b70*/  DFMA R8, -R24, R4, 1 ;  /* 0x3ff000001808742b */ /* 0x001fd00000000104 */
[----:B------:R-:W-:-:S08]  /*0b80*/  DFMA R8, R8, R8, R8 ;  /* 0x000000080808722b */ /* 0x000fd00000000008 */
[----:B------:R-:W-:Y:S01]  /*0b90*/  DFMA R8, R4, R8, R4 ;  /* 0x000000080408722b */ /* 0x000fe20000000004 */
[----:B--2---:R-:W-:-:S07]  /*0ba0*/  FADD R14, R10, -R11 ;  /* 0x8000000b0a0e7221 */ /* 0x004fce0000000000 */
[----:B------:R-:W-:Y:S01]  /*0bb0*/  DFMA R10, -R24, R8, 1 ;  /* 0x3ff00000180a742b */ /* 0x000fe20000000108 */
[----:B------:R-:W0:Y:S07]  /*0bc0*/  F2F.F64.F32 R4, R14 ;  /* 0x0000000e00047310 */ /* 0x000e2e0000201800 */
[----:B------:R-:W-:Y:S02]  /*0bd0*/  DFMA R10, R8, R10, R8 ;  /* 0x0000000a080a722b */ /* 0x000fe40000000008 */
[----:B0-----:R-:W-:-:S08]  /*0be0*/  DMUL R12, R4, R6 ;  /* 0x00000006040c7228 */ /* 0x001fd00000000000 */
[----:B------:R-:W-:Y:S02]  /*0bf0*/  DMUL R4, R10, R12 ;  /* 0x0000000c0a047228 */ /* 0x000fe40000000000 */
[----:B------:R-:W-:-:S06]  /*0c00*/  FSETP.GEU.AND P1, PT, |R13|, 6.5827683646048100446e-37, PT ;  /* 0x036000000d00780b */ /* 0x000fcc0003f2e200 */
        /* <DEDUP_REMOVED lines=11> */
.L_x_67:
[----:B------:R-:W-:Y:S05]  /*0cc0*/  BSYNC.RECONVERGENT B0 ;  /* 0x0000000000007941 */ /* 0x000fea0003800200 */
.L_x_66:
[----:B------:R-:W-:Y:S01]  /*0cd0*/  DADD R6, -RZ, |R2| ;  /* 0x00000000ff067229 */ /* 0x000fe20000000502 */
[----:B------:R-:W-:Y:S01]  /*0ce0*/  BSSY.RECONVERGENT B0, `(.L_x_68) ;  /* 0x0000006000007945 */ /* 0x000fe20003800200 */
[----:B------:R-:W-:-:S08]  /*0cf0*/  DADD R4, R4, R4 ;  /* 0x0000000004047229 */ /* 0x000fd00000000004 */
[----:B------:R-:W-:Y:S01]  /*0d00*/  DADD R22, R22, -R4 ;  /* 0x0000000016167229 */ /* 0x000fe20000000804 */
[----:B------:R-:W-:Y:S01]  /*0d10*/  IMAD.MOV.U32 R14, RZ, RZ, R6 ;  /* 0x000000ffff0e7224 */ /* 0x000fe200078e0006 */
[----:B------:R-:W-:-:S09]  /*0d20*/  MOV R6, 0xd40 ;  /* 0x00000d4000067802 */ /* 0x000fd20000000f00 */
[----:B------:R-:W-:Y:S05]  /*0d30*/  CALL.REL.NOINC `($_Z10build_up_biiPfS_S_ffff$__internal_accurate_pow) ;  /* 0x0000000800a87944 */ /* 0x000fea0003c00000 */
[----:B------:R-:W-:Y:S05]  /*0d40*/  BSYNC.RECONVERGENT B0 ;  /* 0x0000000000007941 */ /* 0x000fea0003800200 */
.L_x_68:
[C---:B------:R-:W-:Y:S01]  /*0d50*/  DADD R4, R2.reuse, 2 ;  /* 0x4000000002047429 */ /* 0x040fe20000000000 */
[----:B------:R-:W-:Y:S01]  /*0d60*/  BSSY.RECONVERGENT B0, `(.L_x_69) ;  /* 0x000000c000007945 */ /* 0x000fe20003800200 */
[----:B------:R-:W-:-:S08]  /*0d70*/  DSETP.NEU.AND P0, PT, R2, RZ, PT ;  /* 0x000000ff0200722a */ /* 0x000fd00003f0d000 */
[----:B------:R-:W-:-:S04]  /*0d80*/  LOP3.LUT R4, R5, 0x7ff00000, RZ, 0xc0, !PT ;  /* 0x7ff0000005047812 */ /* 0x000fc800078ec0ff */
[----:B------:R-:W-:Y:S02]  /*0d90*/  ISETP.NE.AND P1, PT, R4, 0x7ff00000, PT ;  /* 0x7ff000000400780c */ /* 0x000fe40003f25270 */
[----:B------:R-:W-:-:S11]  /*0da0*/  @!P0 CS2R R8, SRZ ;  /* 0x0000000000088805 */ /* 0x000fd6000001ff00 */
[----:B------:R-:W-:Y:S05]  /*0db0*/  @P1 BRA `(.L_x_70) ;  /* 0x0000000000181947 */ /* 0x000fea0003800000 */
[----:B------:R-:W-:-:S14]  /*0dc0*/  DSETP.NAN.AND P0, PT, R2, R2, PT ;  /* 0x000000020200722a */ /* 0x000fdc0003f08000 */
[----:B------:R-:W-:Y:S01]  /*0dd0*/  @P0 DADD R8, R2, 2 ;  /* 0x4000000002080429 */ /* 0x000fe20000000000 */
[----:B------:R-:W-:Y:S10]  /*0de0*/  @P0 BRA `(.L_x_70) ;  /* 0x00000000000c0947 */ /* 0x000ff40003800000 */
[----:B------:R-:W-:-:S14]  /*0df0*/  DSETP.NEU.AND P0, PT, |R2|, +INF , PT ;  /* 0x7ff000000200742a */ /* 0x000fdc0003f0d200 */
[----:B------:R-:W-:Y:S02]  /*0e00*/  @!P0 IMAD.MOV.U32 R8, RZ, RZ, 0x0 ;  /* 0x00000000ff088424 */ /* 0x000fe400078e00ff */
[----:B------:R-:W-:-:S07]  /*0e10*/  @!P0 IMAD.MOV.U32 R9, RZ, RZ, 0x7ff00000 ;  /* 0x7ff00000ff098424 */ /* 0x000fce00078e00ff */
.L_x_70:
[----:B------:R-:W-:Y:S05]  /*0e20*/  BSYNC.RECONVERGENT B0 ;  /* 0x0000000000007941 */ /* 0x000fea0003800200 */
.L_x_69:
[----:B------:R-:W0:Y:S01]  /*0e30*/  LDCU UR6, c[0x0][0x3ac] ;  /* 0x00007580ff0677ac */ /* 0x000e220008000800 */
[----:B------:R-:W-:Y:S01]  /*0e40*/  DSETP.NEU.AND P0, PT, R2, 1, PT ;  /* 0x3ff000000200742a */ /* 0x000fe20003f0d000 */
[----:B------:R-:W1:Y:S05]  /*0e50*/  LDC.64 R6, c[0x0][0x398] ;  /* 0x0000e600ff067b82 */ /* 0x000e6a0000000a00 */
[----:B------:R-:W-:Y:S02]  /*0e60*/  FSEL R4, R8, RZ, P0 ;  /* 0x000000ff08047208 */ /* 0x000fe40000000000 */
[----:B------:R-:W-:-:S06]  /*0e70*/  FSEL R5, R9, 1.875, P0 ;  /* 0x3ff0000009057808 */ /* 0x000fcc0000000000 */
[----:B------:R-:W-:Y:S01]  /*0e80*/  DADD R22, R22, -R4 ;  /* 0x0000000016167229 */ /* 0x000fe20000000804 */
[----:B0-----:R-:W0:Y:S01]  /*0e90*/  F2F.F64.F32 R2, UR6 ;  /* 0x0000000600027d10 */ /* 0x001e220008201800 */
[----:B-1----:R-:W-:-:S06]  /*0ea0*/  IMAD.WIDE R4, R0, 0x4, R6 ;  /* 0x0000000400047825 */ /* 0x002fcc00078e0206 */
[----:B0-----:R-:W-:-:S10]  /*0eb0*/  DMUL R2, R22, R2 ;  /* 0x0000000216027228 */ /* 0x001fd40000000000 */
[----:B------:R-:W0:Y:S02]  /*0ec0*/  F2F.F32.F64 R3, R2 ;  /* 0x0000000200037310 */ /* 0x000e240000301000 */
[----:B0-----:R-:W-:Y:S01]  /*0ed0*/  STG.E desc[UR4][R4.64], R3 ;  /* 0x0000000304007986 */ /* 0x001fe2000c101904 */
[----:B------:R-:W-:Y:S05]  /*0ee0*/  EXIT ;  /* 0x000000000000794d */ /* 0x000fea0003800000 */
        .weak           $__internal_3_$__cuda_sm20_div_rn_f64_full
        .type           $__internal_3_$__cuda_sm20_div_rn_f64_full,@function
        .size           $__internal_3_$__cuda_sm20_div_rn_f64_full,($__internal_4_$__cuda_sm20_rcp_rn_f32_slowpath - $__internal_3_$__cuda_sm20_div_rn_f64_full)
$__internal_3_$__cuda_sm20_div_rn_f64_full:
[C---:B------:R-:W-:Y:S01]  /*0ef0*/  FSETP.GEU.AND P0, PT, |R15|.reuse, 1.469367938527859385e-39, PT ;  /* 0x001000000f00780b */ /* 0x040fe20003f0e200 */
[----:B------:R-:W-:Y:S01]  /*0f00*/  IMAD.MOV.U32 R10, RZ, RZ, 0x1 ;  /* 0x00000001ff0a7424 */ /* 0x000fe200078e00ff */
[----:B------:R-:W-:Y:S01]  /*0f10*/  LOP3.LUT R16, R15, 0x800fffff, RZ, 0xc0, !PT ;  /* 0x800fffff0f107812 */ /* 0x000fe200078ec0ff */
[----:B------:R-:W-:Y:S01]  /*0f20*/  BSSY.RECONVERGENT B1, `(.L_x_71) ;  /* 0x0000054000017945 */ /* 0x000fe20003800200 */
[C---:B------:R-:W-:Y:S02]  /*0f30*/  FSETP.GEU.AND P2, PT, |R13|.reuse, 1.469367938527859385e-39, PT ;  /* 0x001000000d00780b */ /* 0x040fe40003f4e200 */
[----:B------:R-:W-:Y:S02]  /*0f40*/  LOP3.LUT R17, R16, 0x3ff00000, RZ, 0xfc, !PT ;  /* 0x3ff0000010117812 */ /* 0x000fe400078efcff */
[----:B------:R-:W-:Y:S02]  /*0f50*/  MOV R16, R14 ;  /* 0x0000000e00107202 */ /* 0x000fe40000000f00 */
[----:B------:R-:W-:-:S02]  /*0f60*/  LOP3.LUT R7, R13, 0x7ff00000, RZ, 0xc0, !PT ;  /* 0x7ff000000d077812 */ /* 0x000fc400078ec0ff */
[----:B------:R-:W-:Y:S01]  /*0f70*/  LOP3.LUT R34, R15, 0x7ff00000, RZ, 0xc0, !PT ;  /* 0x7ff000000f227812 */ /* 0x000fe200078ec0ff */
[----:B------:R-:W-:-:S03]  /*0f80*/  @!P0 DMUL R16, R14, 8.98846567431157953865e+307 ;  /* 0x7fe000000e108828 */ /* 0x000fc60000000000 */
[----:B------:R-:W-:Y:S01]  /*0f90*/  ISETP.GE.U32.AND P1, PT, R7, R34, PT ;  /* 0x000000220700720c */ /* 0x000fe20003f26070 */
[----:B------:R-:W-:Y:S01]  /*0fa0*/  @!P2 IMAD.MOV.U32 R32, RZ, RZ, RZ ;  /* 0x000000ffff20a224 */ /* 0x000fe200078e00ff */
[----:B------:R-:W-:Y:S01]  /*0fb0*/  @!P2 LOP3.LUT R8, R15, 0x7ff00000, RZ, 0xc0, !PT ;  /* 0x7ff000000f08a812 */ /* 0x000fe200078ec0ff */
[----:B------:R-:W0:Y:S03]  /*0fc0*/  MUFU.RCP64H R11, R17 ;  /* 0x00000011000b7308 */ /* 0x000e260000001800 */
[----:B------:R-:W-:Y:S01]  /*0fd0*/  @!P2 ISETP.GE.U32.AND P3, PT, R7, R8, PT ;  /* 0x000000080700a20c */ /* 0x000fe20003f66070 */
[----:B------:R-:W-:Y:S01]  /*0fe0*/  IMAD.MOV.U32 R8, RZ, RZ, 0x1ca00000 ;  /* 0x1ca00000ff087424 */ /* 0x000fe200078e00ff */
[----:B------:R-:W-:-:S04]  /*0ff0*/  @!P0 LOP3.LUT R34, R17, 0x7ff00000, RZ, 0xc0, !PT ;  /* 0x7ff0000011228812 */ /* 0x000fc800078ec0ff */
[----:B------:R-:W-:Y:S01]  /*1000*/  @!P2 SEL R9, R8, 0x63400000, !P3 ;  /* 0x634000000809a807 */ /* 0x000fe20005800000 */
[----:B------:R-:W-:-:S03]  /*1010*/  VIADD R35, R34, 0xffffffff ;  /* 0xffffffff22237836 */ /* 0x000fc60000000000 */
[----:B------:R-:W-:Y:S01]  /*1020*/  @!P2 LOP3.LUT R9, R9, 0x80000000, R13, 0xf8, !PT ;  /* 0x800000000909a812 */ /* 0x000fe200078ef80d */
[----:B0-----:R-:W-:-:S03]  /*1030*/  DFMA R30, R10, -R16, 1 ;  /* 0x3ff000000a1e742b */ /* 0x001fc60000000810 */
[----:B------:R-:W-:Y:S01]  /*1040*/  @!P2 LOP3.LUT R33, R9, 0x100000, RZ, 0xfc, !PT ;  /* 0x001000000921a812 */ /* 0x000fe200078efcff */
[----:B------:R-:W-:-:S04]  /*1050*/  IMAD.MOV.U32 R9, RZ, RZ, R7 ;  /* 0x000000ffff097224 */ /* 0x000fc800078e0007 */
[----:B------:R-:W-:-:S08]  /*1060*/  DFMA R30, R30, R30, R30 ;  /* 0x0000001e1e1e722b */ /* 0x000fd0000000001e */
[----:B------:R-:W-:Y:S01]  /*1070*/  DFMA R30, R10, R30, R10 ;  /* 0x0000001e0a1e722b */ /* 0x000fe2000000000a */
[----:B------:R-:W-:Y:S01]  /*1080*/  SEL R11, R8, 0x63400000, !P1 ;  /* 0x63400000080b7807 */ /* 0x000fe20004800000 */
[----:B------:R-:W-:-:S03]  /*1090*/  IMAD.MOV.U32 R10, RZ, RZ, R12 ;  /* 0x000000ffff0a7224 */ /* 0x000fc600078e000c */
[----:B------:R-:W-:-:S03]  /*10a0*/  LOP3.LUT R11, R11, 0x800fffff, R13, 0xf8, !PT ;  /* 0x800fffff0b0b7812 */ /* 0x000fc600078ef80d */
[----:B------:R-:W-:-:S03]  /*10b0*/  DFMA R28, R30, -R16, 1 ;  /* 0x3ff000001e1c742b */ /* 0x000fc60000000810 */
[----:B------:R-:W-:-:S05]  /*10c0*/  @!P2 DFMA R10, R10, 2, -R32 ;  /* 0x400000000a0aa82b */ /* 0x000fca0000000820 */
[----:B------:R-:W-:-:S05]  /*10d0*/  DFMA R28, R30, R28, R30 ;  /* 0x0000001c1e1c722b */ /* 0x000fca000000001e */
[----:B------:R-:W-:-:S03]  /*10e0*/  @!P2 LOP3.LUT R9, R11, 0x7ff00000, RZ, 0xc0, !PT ;  /* 0x7ff000000b09a812 */ /* 0x000fc600078ec0ff */
[----:B------:R-:W-:Y:S02]  /*10f0*/  DMUL R30, R28, R10 ;  /* 0x0000000a1c1e7228 */ /* 0x000fe40000000000 */
[----:B------:R-:W-:-:S05]  /*1100*/  VIADD R32, R9, 0xffffffff ;  /* 0xffffffff09207836 */ /* 0x000fca0000000000 */
[----:B------:R-:W-:Y:S01]  /*1110*/  ISETP.GT.U32.AND P0, PT, R32, 0x7feffffe, PT ;  /* 0x7feffffe2000780c */ /* 0x000fe20003f04070 */
[----:B------:R-:W-:-:S03]  /*1120*/  DFMA R32, R30, -R16, R10 ;  /* 0x800000101e20722b */ /* 0x000fc6000000000a */
[----:B------:R-:W-:-:S05]  /*1130*/  ISETP.GT.U32.OR P0, PT, R35, 0x7feffffe, P0 ;  /* 0x7feffffe2300780c */ /* 0x000fca0000704470 */
[----:B------:R-:W-:-:S08]  /*1140*/  DFMA R32, R28, R32, R30 ;  /* 0x000000201c20722b */ /* 0x000fd0000000001e */
[----:B------:R-:W-:Y:S05]  /*1150*/  @P0 BRA `(.L_x_72) ;  /* 0x00000000006c0947 */ /* 0x000fea0003800000 */
[----:B------:R-:W-:-:S04]  /*1160*/  LOP3.LUT R12, R15, 0x7ff00000, RZ, 0xc0, !PT ;  /* 0x7ff000000f0c7812 */ /* 0x000fc800078ec0ff */
[CC--:B------:R-:W-:Y:S02]  /*1170*/  VIADDMNMX R9, R7.reuse, -R12.reuse, 0xb9600000, !PT ;  /* 0xb960000007097446 */ /* 0x0c0fe4000780090c */
[----:B------:R-:W-:Y:S02]  /*1180*/  ISETP.GE.U32.AND P0, PT, R7, R12, PT ;  /* 0x0000000c0700720c */ /* 0x000fe40003f06070 */
[----:B------:R-:W-:Y:S02]  /*1190*/  VIMNMX R7, PT, PT, R9, 0x46a00000, PT ;  /* 0x46a0000009077848 */ /* 0x000fe40003fe0100 */
[----:B------:R-:W-:-:S05]  /*11a0*/  SEL R8, R8, 0x63400000, !P0 ;  /* 0x6340000008087807 */ /* 0x000fca0004000000 */
[----:B------:R-:W-:Y:S01]  /*11b0*/  IMAD.IADD R7, R7, 0x1, -R8 ;  /* 0x0000000107077824 */ /* 0x000fe200078e0a08 */
[----:B------:R-:W-:-:S03]  /*11c0*/  MOV R8, RZ ;  /* 0x000000ff00087202 */ /* 0x000fc60000000f00 */
[----:B------:R-:W-:-:S06]  /*11d0*/  VIADD R9, R7, 0x7fe00000 ;  /* 0x7fe0000007097836 */ /* 0x000fcc0000000000 */
[----:B------:R-:W-:-:S10]  /*11e0*/  DMUL R28, R32, R8 ;  /* 0x00000008201c7228 */ /* 0x000fd40000000000 */
[----:B------:R-:W-:-:S13]  /*11f0*/  FSETP.GTU.AND P0, PT, |R29|, 1.469367938527859385e-39, PT ;  /* 0x001000001d00780b */ /* 0x000fda0003f0c200 */
[----:B------:R-:W-:Y:S05]  /*1200*/  @P0 BRA `(.L_x_73) ;  /* 0x0000000000940947 */ /* 0x000fea0003800000 */
[----:B------:R-:W-:-:S06]  /*1210*/  DFMA R10, R32, -R16, R10 ;  /* 0x80000010200a722b */ /* 0x000fcc000000000a */
[----:B------:R-:W-:-:S04]  /*1220*/  IMAD.MOV.U32 R10, RZ, RZ, RZ ;  /* 0x000000ffff0a7224 */ /* 0x000fc800078e00ff */
[C---:B------:R-:W-:Y:S02]  /*1230*/  FSETP.NEU.AND P0, PT, R11.reuse, RZ, PT ;  /* 0x000000ff0b00720b */ /* 0x040fe40003f0d000 */
[----:B------:R-:W-:-:S04]  /*1240*/  LOP3.LUT R15, R11, 0x80000000, R15, 0x48, !PT ;  /* 0x800000000b0f7812 */ /* 0x000fc800078e480f */
[----:B------:R-:W-:-:S07]  /*1250*/  LOP3.LUT R11, R15, R9, RZ, 0xfc, !PT ;  /* 0x000000090f0b7212 */ /* 0x000fce00078efcff */
[----:B------:R-:W-:Y:S05]  /*1260*/  @!P0 BRA `(.L_x_73) ;  /* 0x00000000007c8947 */ /* 0x000fea0003800000 */
[----:B------:R-:W-:Y:S01]  /*1270*/  IMAD.MOV R9, RZ, RZ, -R7 ;  /* 0x000000ffff097224 */ /* 0x000fe200078e0a07 */
[----:B------:R-:W-:Y:S01]  /*1280*/  DMUL.RP R10, R32, R10 ;  /* 0x0000000a200a7228 */ /* 0x000fe20000008000 */
[----:B------:R-:W-:Y:S01]  /*1290*/  IMAD.MOV.U32 R8, RZ, RZ, RZ ;  /* 0x000000ffff087224 */ /* 0x000fe200078e00ff */
[----:B------:R-:W-:-:S05]  /*12a0*/  IADD3 R7, PT, PT, -R7, -0x43300000, RZ ;  /* 0xbcd0000007077810 */ /* 0x000fca0007ffe1ff */
[----:B------:R-:W-:-:S03]  /*12b0*/  DFMA R8, R28, -R8, R32 ;  /* 0x800000081c08722b */ /* 0x000fc60000000020 */
[----:B------:R-:W-:-:S07]  /*12c0*/  LOP3.LUT R15, R11, R15, RZ, 0x3c, !PT ;  /* 0x0000000f0b0f7212 */ /* 0x000fce00078e3cff */
[----:B------:R-:W-:-:S04]  /*12d0*/  FSETP.NEU.AND P0, PT, |R9|, R7, PT ;  /* 0x000000070900720b */ /* 0x000fc80003f0d200 */
[----:B------:R-:W-:Y:S02]  /*12e0*/  FSEL R28, R10, R28, !P0 ;  /* 0x0000001c0a1c7208 */ /* 0x000fe40004000000 */
[----:B------:R-:W-:Y:S01]  /*12f0*/  FSEL R29, R15, R29, !P0 ;  /* 0x0000001d0f1d7208 */ /* 0x000fe20004000000 */
[----:B------:R-:W-:Y:S06]  /*1300*/  BRA `(.L_x_73) ;  /* 0x0000000000547947 */ /* 0x000fec0003800000 */
.L_x_72:
        /* <DEDUP_REMOVED lines=11> */
[----:B------:R-:W-:Y:S01]  /*13c0*/  @P0 LOP3.LUT R7, R29, 0x7ff00000, RZ, 0xfc, !PT ;  /* 0x7ff000001d070812 */ /* 0x000fe200078efcff */
[----:B------:R-:W-:Y:S02]  /*13d0*/  @!P0 IMAD.MOV.U32 R28, RZ, RZ, RZ ;  /* 0x000000ffff1c8224 */ /* 0x000fe400078e00ff */
[----:B------:R-:W-:Y:S02]  /*13e0*/  @P0 IMAD.MOV.U32 R28, RZ, RZ, RZ ;  /* 0x000000ffff1c0224 */ /* 0x000fe400078e00ff */
[----:B------:R-:W-:Y:S01]  /*13f0*/  @P0 IMAD.MOV.U32 R29, RZ, RZ, R7 ;  /* 0x000000ffff1d0224 */ /* 0x000fe200078e0007 */
[----:B------:R-:W-:Y:S06]  /*1400*/  BRA `(.L_x_73) ;  /* 0x0000000000147947 */ /* 0x000fec0003800000 */
.L_x_75:
[----:B------:R-:W-:Y:S01]  /*1410*/  LOP3.LUT R29, R15, 0x80000, RZ, 0xfc, !PT ;  /* 0x000800000f1d7812 */ /* 0x000fe200078efcff */
[----:B------:R-:W-:Y:S01]  /*1420*/  IMAD.MOV.U32 R28, RZ, RZ, R14 ;  /* 0x000000ffff1c7224 */ /* 0x000fe200078e000e */
[----:B------:R-:W-:Y:S06]  /*1430*/  BRA `(.L_x_73) ;  /* 0x0000000000087947 */ /* 0x000fec0003800000 */
.L_x_74:
[----:B------:R-:W-:Y:S02]  /*1440*/  LOP3.LUT R29, R13, 0x80000, RZ, 0xfc, !PT ;  /* 0x000800000d1d7812 */ /* 0x000fe400078efcff */
[----:B------:R-:W-:-:S07]  /*1450*/  MOV R28, R12 ;  /* 0x0000000c001c7202 */ /* 0x000fce0000000f00 */
.L_x_73:
[----:B------:R-:W-:Y:S05]  /*1460*/  BSYNC.RECONVERGENT B1 ;  /* 0x0000000000017941 */ /* 0x000fea0003800200 */
.L_x_71:
[----:B------:R-:W-:-:S04]  /*1470*/  IMAD.MOV.U32 R7, RZ, RZ, 0x0 ;  /* 0x00000000ff077424 */ /* 0x000fc800078e00ff */
[----:B------:R-:W-:Y:S05]  /*1480*/  RET.REL.NODEC R6 `(_Z10build_up_biiPfS_S_ffff) ;  /* 0xffffffe806dc7950 */ /* 0x000fea0003c3ffff */
        .weak           $__internal_4_$__cuda_sm20_rcp_rn_f32_slowpath
        .type           $__internal_4_$__cuda_sm20_rcp_rn_f32_slowpath,@function
        .size           $__internal_4_$__cuda_sm20_rcp_rn_f32_slowpath,($_Z10build_up_biiPfS_S_ffff$__internal_accurate_pow - $__internal_4_$__cuda_sm20_rcp_rn_f32_slowpath)
$__internal_4_$__cuda_sm20_rcp_rn_f32_slowpath:
[----:B------:R-:W0:Y:S02]  /*1490*/  LDC R2, c[0x0][0x3a0] ;  /* 0x0000e800ff027b82 */ /* 0x000e240000000800 */
[----:B0-----:R-:W-:-:S05]  /*14a0*/  IMAD.SHL.U32 R4, R2, 0x2, RZ ;  /* 0x0000000202047824 */ /* 0x001fca00078e00ff */
[----:B------:R-:W-:-:S04]  /*14b0*/  SHF.R.U32.HI R3, RZ, 0x18, R4 ;  /* 0x00000018ff037819 */ /* 0x000fc80000011604 */
[----:B------:R-:W-:-:S13]  /*14c0*/  ISETP.NE.U32.AND P0, PT, R3, RZ, PT ;  /* 0x000000ff0300720c */ /* 0x000fda0003f05070 */
[----:B------:R-:W-:Y:S05]  /*14d0*/  @P0 BRA `(.L_x_76) ;  /* 0x0000000000280947 */ /* 0x000fea0003800000 */
[----:B------:R-:W-:-:S13]  /*14e0*/  ISETP.NE.AND P0, PT, R4, RZ, PT ;  /* 0x000000ff0400720c */ /* 0x000fda0003f05270 */
[----:B------:R2:W3:Y:S01]  /*14f0*/  @!P0 MUFU.RCP R3, R2 ;  /* 0x0000000200038308 */ /* 0x0004e20000001000 */
[----:B------:R-:W-:Y:S05]  /*1500*/  @!P0 BRA `(.L_x_77) ;  /* 0x0000000000a48947 */ /* 0x000fea0003800000 */
[----:B------:R-:W-:-:S04]  /*1510*/  FFMA R4, R2, 1.84467440737095516160e+19, RZ ;  /* 0x5f80000002047823 */ /* 0x000fc800000000ff */
[----:B---3--:R-:W2:Y:S02]  /*1520*/  MUFU.RCP R3, R4 ;  /* 0x0000000400037308 */ /* 0x008ea40000001000 */
[----:B--2---:R-:W-:-:S04]  /*1530*/  FFMA R2, R4, R3, -1 ;  /* 0xbf80000004027423 */ /* 0x004fc80000000003 */
[----:B------:R-:W-:-:S04]  /*1540*/  FADD.FTZ R2, -R2, -RZ ;  /* 0x800000ff02027221 */ /* 0x000fc80000010100 */
[----:B------:R-:W-:-:S04]  /*1550*/  FFMA R2, R3, R2, R3 ;  /* 0x0000000203027223 */ /* 0x000fc80000000003 */
[----:B------:R-:W-:Y:S01]  /*1560*/  FFMA R3, R2, 1.84467440737095516160e+19, RZ ;  /* 0x5f80000002037823 */ /* 0x000fe200000000ff */
[----:B------:R-:W-:Y:S06]  /*1570*/  BRA `(.L_x_77) ;  /* 0x0000000000887947 */ /* 0x000fec0003800000 */
.L_x_76:
[----:B------:R-:W-:-:S05]  /*1580*/  VIADD R4, R3, 0xffffff03 ;  /* 0xffffff0303047836 */ /* 0x000fca0000000000 */
[----:B------:R-:W-:-:S13]  /*1590*/  ISETP.GT.U32.AND P0, PT, R4, 0x1, PT ;  /* 0x000000010400780c */ /* 0x000fda0003f04070 */
[----:B------:R-:W-:Y:S05]  /*15a0*/  @P0 BRA `(.L_x_78) ;  /* 0x0000000000780947 */ /* 0x000fea0003800000 */
[----:B------:R-:W-:Y:S01]  /*15b0*/  LOP3.LUT R5, R2, 0x7fffff, RZ, 0xc0, !PT ;  /* 0x007fffff02057812 */ /* 0x000fe200078ec0ff */
[----:B------:R-:W-:-:S03]  /*15c0*/  IMAD.MOV.U32 R11, RZ, RZ, 0x3 ;  /* 0x00000003ff0b7424 */ /* 0x000fc600078e00ff */
[----:B------:R-:W-:Y:S02]  /*15d0*/  LOP3.LUT R5, R5, 0x3f800000, RZ, 0xfc, !PT ;  /* 0x3f80000005057812 */ /* 0x000fe400078efcff */
[----:B------:R-:W-:Y:S02]  /*15e0*/  SHF.L.U32 R10, R11, R4, RZ ;  /* 0x000000040b0a7219 */ /* 0x000fe400000006ff */
[----:B------:R-:W0:Y:S02]  /*15f0*/  MUFU.RCP R6, R5 ;  /* 0x0000000500067308 */ /* 0x000e240000001000 */
[----:B0-----:R-:W-:-:S04]  /*1600*/  FFMA R7, R5, R6, -1 ;  /* 0xbf80000005077423 */ /* 0x001fc80000000006 */
[----:B------:R-:W-:-:S04]  /*1610*/  FADD.FTZ R7, -R7, -RZ ;  /* 0x800000ff07077221 */ /* 0x000fc80000010100 */
[CCC-:B------:R-:W-:Y:S01]  /*1620*/  FFMA.RM R8, R6.reuse, R7.reuse, R6.reuse ;  /* 0x0000000706087223 */ /* 0x1c0fe20000004006 */
[----:B------:R-:W-:-:S04]  /*1630*/  FFMA.RP R7, R6, R7, R6 ;  /* 0x0000000706077223 */ /* 0x000fc80000008006 */
[C---:B------:R-:W-:Y:S02]  /*1640*/  LOP3.LUT R6, R8.reuse, 0x7fffff, RZ, 0xc0, !PT ;  /* 0x007fffff08067812 */ /* 0x040fe400078ec0ff */
[----:B------:R-:W-:Y:S02]  /*1650*/  FSETP.NEU.FTZ.AND P0, PT, R8, R7, PT ;  /* 0x000000070800720b */ /* 0x000fe40003f1d000 */
[----:B------:R-:W-:Y:S02]  /*1660*/  LOP3.LUT R7, R6, 0x800000, RZ, 0xfc, !PT ;  /* 0x0080000006077812 */ /* 0x000fe400078efcff */
[----:B------:R-:W-:Y:S02]  /*1670*/  SEL R6, RZ, 0xffffffff, !P0 ;  /* 0xffffffffff067807 */ /* 0x000fe40004000000 */
[----:B------:R-:W-:-:S03]  /*1680*/  LOP3.LUT R5, R10, R7, RZ, 0xc0, !PT ;  /* 0x000000070a057212 */ /* 0x000fc600078ec0ff */
[----:B------:R-:W-:Y:S01]  /*1690*/  IMAD.MOV R6, RZ, RZ, -R6 ;  /* 0x000000ffff067224 */ /* 0x000fe200078e0a06 */
[----:B------:R-:W-:-:S04]  /*16a0*/  SHF.R.U32.HI R5, RZ, R4, R5 ;  /* 0x00000004ff057219 */ /* 0x000fc80000011605 */
[----:B------:R-:W-:Y:S02]  /*16b0*/  LOP3.LUT P1, RZ, R6, R4, R7, 0xf8, !PT ;  /* 0x0000000406ff7212 */ /* 0x000fe4000782f807 */
[C---:B------:R-:W-:Y:S02]  /*16c0*/  LOP3.LUT P0, RZ, R5.reuse, 0x1, RZ, 0xc0, !PT ;  /* 0x0000000105ff7812 */ /* 0x040fe4000780c0ff */
[----:B------:R-:W-:-:S04]  /*16d0*/  LOP3.LUT P2, RZ, R5, 0x2, RZ, 0xc0, !PT ;  /* 0x0000000205ff7812 */ /* 0x000fc8000784c0ff */
[----:B------:R-:W-:Y:S02]  /*16e0*/  PLOP3.LUT P0, PT, P0, P1, P2, 0xe0, 0x0 ;  /* 0x000000000000781c */ /* 0x000fe40000703c20 */
[----:B------:R-:W-:Y:S02]  /*16f0*/  LOP3.LUT P1, RZ, R2, 0x7fffff, RZ, 0xc0, !PT ;  /* 0x007fffff02ff7812 */ /* 0x000fe4000782c0ff */
[----:B------:R-:W-:-:S05]  /*1700*/  SEL R4, RZ, 0x1, !P0 ;  /* 0x00000001ff047807 */ /* 0x000fca0004000000 */
[----:B------:R-:W-:-:S05]  /*1710*/  IMAD.MOV R4, RZ, RZ, -R4 ;  /* 0x000000ffff047224 */ /* 0x000fca00078e0a04 */
[----:B------:R-:W-:Y:S01]  /*1720*/  ISETP.GE.AND P0, PT, R4, RZ, PT ;  /* 0x000000ff0400720c */ /* 0x000fe20003f06270 */
[----:B------:R-:W-:-:S05]  /*1730*/  VIADD R4, R3, 0xffffff04 ;  /* 0xffffff0403047836 */ /* 0x000fca0000000000 */
[----:B------:R-:W-:-:S07]  /*1740*/  SHF.R.U32.HI R3, RZ, R4, R7 ;  /* 0x00000004ff037219 */ /* 0x000fce0000011607 */
[----:B------:R-:W-:-:S04]  /*1750*/  @!P0 VIADD R3, R3, 0x1 ;  /* 0x0000000103038836 */ /* 0x000fc80000000000 */
[----:B------:R-:W-:-:S05]  /*1760*/  @!P1 IMAD.SHL.U32 R3, R3, 0x2, RZ ;  /* 0x0000000203039824 */ /* 0x000fca00078e00ff */
[----:B------:R-:W-:Y:S01]  /*1770*/  LOP3.LUT R3, R3, 0x80000000, R2, 0xf8, !PT ;  /* 0x8000000003037812 */ /* 0x000fe200078ef802 */
[----:B------:R-:W-:Y:S06]  /*1780*/  BRA `(.L_x_77) ;  /* 0x0000000000047947 */ /* 0x000fec0003800000 */
.L_x_78:
[----:B------:R0:W1:Y:S02]  /*1790*/  MUFU.RCP R3, R2 ;  /* 0x0000000200037308 */ /* 0x0000640000001000 */
.L_x_77:
[----:B-1-3--:R-:W-:Y:S01]  /*17a0*/  MOV R22, R3 ;  /* 0x0000000300167202 */ /* 0x00afe20000000f00 */
[----:B0-2---:R-:W-:Y:S02]  /*17b0*/  IMAD.MOV.U32 R2, RZ, RZ, R9 ;  /* 0x000000ffff027224 */ /* 0x005fe400078e0009 */
[----:B------:R-:W-:-:S04]  /*17c0*/  IMAD.MOV.U32 R3, RZ, RZ, 0x0 ;  /* 0x00000000ff037424 */ /* 0x000fc800078e00ff */
[----:B------:R-:W-:Y:S05]  /*17d0*/  RET.REL.NODEC R2 `(_Z10build_up_biiPfS_S_ffff) ;  /* 0xffffffe802087950 */ /* 0x000fea0003c3ffff */
        .type           $_Z10build_up_biiPfS_S_ffff$__internal_accurate_pow,@function
        .size           $_Z10build_up_biiPfS_S_ffff$__internal_accurate_pow,(.L_x_86 - $_Z10build_up_biiPfS_S_ffff$__internal_accurate_pow)
$_Z10build_up_biiPfS_S_ffff$__internal_accurate_pow:
[----:B------:R-:W-:Y:S01]  /*17e0*/  ISETP.GT.U32.AND P0, PT, R7, 0xfffff, PT ;  /* 0x000fffff0700780c */ /* 0x000fe20003f04070 */
[----:B------:R-:W-:Y:S01]  /*17f0*/  IMAD.MOV.U32 R8, RZ, RZ, R14 ;  /* 0x000000ffff087224 */ /* 0x000fe200078e000e */
[----:B------:R-:W-:Y:S01]  /*1800*/  UMOV UR6, 0x7d2cafe2 ;  /* 0x7d2cafe200067882 */ /* 0x000fe20000000000 */
[----:B------:R-:W-:Y:S01]  /*1810*/  IMAD.MOV.U32 R9, RZ, RZ, R7 ;  /* 0x000000ffff097224 */ /* 0x000fe200078e0007 */
[----:B------:R-:W-:Y:S01]  /*1820*/  UMOV UR7, 0x3eb0f5ff ;  /* 0x3eb0f5ff00077882 */ /* 0x000fe20000000000 */
[----:B------:R-:W-:Y:S01]  /*1830*/  IMAD.MOV.U32 R16, RZ, RZ, 0x41ad3b5a ;  /* 0x41ad3b5aff107424 */ /* 0x000fe200078e00ff */
[----:B------:R-:W-:Y:S01]  /*1840*/  UMOV UR8, 0x3b39803f ;  /* 0x3b39803f00087882 */ /* 0x000fe20000000000 */
[----:B------:R-:W-:Y:S01]  /*1850*/  IMAD.MOV.U32 R17, RZ, RZ, 0x3ed0f5d2 ;  /* 0x3ed0f5d2ff117424 */ /* 0x000fe200078e00ff */
[----:B------:R-:W-:-:S05]  /*1860*/  UMOV UR9, 0x3c7abc9e ;  /* 0x3c7abc9e00097882 */ /* 0x000fca0000000000 */
[----:B------:R-:W-:Y:S01]  /*1870*/  @!P0 DMUL R30, R8, 1.80143985094819840000e+16 ;  /* 0x43500000081e8828 */ /* 0x000fe20000000000 */
[--C-:B------:R-:W-:Y:S01]  /*1880*/  IMAD.MOV.U32 R8, RZ, RZ, R7.reuse ;  /* 0x000000ffff087224 */ /* 0x100fe200078e0007 */
[----:B------:R-:W-:-:S08]  /*1890*/  SHF.R.U32.HI R7, RZ, 0x14, R7 ;  /* 0x00000014ff077819 */ /* 0x000fd00000011607 */
[----:B------:R-:W-:Y:S01]  /*18a0*/  @!P0 IMAD.MOV.U32 R8, RZ, RZ, R31 ;  /* 0x000000ffff088224 */ /* 0x000fe200078e001f */
[----:B------:R-:W-:Y:S01]  /*18b0*/  @!P0 LEA.HI R7, R31, 0xffffffca, RZ, 0xc ;  /* 0xffffffca1f078811 */ /* 0x000fe200078f60ff */
[----:B------:R-:W-:-:S03]  /*18c0*/  @!P0 IMAD.MOV.U32 R14, RZ, RZ, R30 ;  /* 0x000000ffff0e8224 */ /* 0x000fc600078e001e */
[----:B------:R-:W-:-:S04]  /*18d0*/  LOP3.LUT R8, R8, 0x800fffff, RZ, 0xc0, !PT ;  /* 0x800fffff08087812 */ /* 0x000fc800078ec0ff */
[----:B------:R-:W-:Y:S02]  /*18e0*/  LOP3.LUT R15, R8, 0x3ff00000, RZ, 0xfc, !PT ;  /* 0x3ff00000080f7812 */ /* 0x000fe400078efcff */
[----:B------:R-:W-:Y:S02]  /*18f0*/  MOV R8, RZ ;  /* 0x000000ff00087202 */ /* 0x000fe40000000f00 */
[----:B------:R-:W-:-:S13]  /*1900*/  ISETP.GE.U32.AND P1, PT, R15, 0x3ff6a09f, PT ;  /* 0x3ff6a09f0f00780c */ /* 0x000fda0003f26070 */
[----:B------:R-:W-:-:S04]  /*1910*/  @P1 VIADD R9, R15, 0xfff00000 ;  /* 0xfff000000f091836 */ /* 0x000fc80000000000 */
[----:B------:R-:W-:-:S06]  /*1920*/  @P1 IMAD.MOV.U32 R15, RZ, RZ, R9 ;  /* 0x000000ffff0f1224 */ /* 0x000fcc00078e0009 */
[C---:B------:R-:W-:Y:S02]  /*1930*/  DADD R10, R14.reuse, 1 ;  /* 0x3ff000000e0a7429 */ /* 0x040fe40000000000 */
[----:B------:R-:W-:-:S04]  /*1940*/  DADD R14, R14, -1 ;  /* 0xbff000000e0e7429 */ /* 0x000fc80000000000 */
[----:B------:R-:W0:Y:S02]  /*1950*/  MUFU.RCP64H R9, R11 ;  /* 0x0000000b00097308 */ /* 0x000e240000001800 */
[----:B0-----:R-:W-:-:S08]  /*1960*/  DFMA R12, -R10, R8, 1 ;  /* 0x3ff000000a0c742b */ /* 0x001fd00000000108 */
[----:B------:R-:W-:-:S08]  /*1970*/  DFMA R12, R12, R12, R12 ;  /* 0x0000000c0c0c722b */ /* 0x000fd0000000000c */
[----:B------:R-:W-:-:S08]  /*1980*/  DFMA R8, R8, R12, R8 ;  /* 0x0000000c0808722b */ /* 0x000fd00000000008 */
[----:B------:R-:W-:-:S08]  /*1990*/  DMUL R12, R14, R8 ;  /* 0x000000080e0c7228 */ /* 0x000fd00000000000 */
[----:B------:R-:W-:-:S08]  /*19a0*/  DFMA R12, R14, R8, R12 ;  /* 0x000000080e0c722b */ /* 0x000fd0000000000c */
[----:B------:R-:W-:-:S08]  /*19b0*/  DMUL R32, R12, R12 ;  /* 0x0000000c0c207228 */ /* 0x000fd00000000000 */
[----:B------:R-:W-:Y:S01]  /*19c0*/  DFMA R10, R32, UR6, R16 ;  /* 0x00000006200a7c2b */ /* 0x000fe20008000010 */
[----:B------:R-:W-:Y:S01]  /*19d0*/  UMOV UR6, 0x75488a3f ;  /* 0x75488a3f00067882 */ /* 0x000fe20000000000 */
[----:B------:R-:W-:-:S06]  /*19e0*/  UMOV UR7, 0x3ef3b20a ;  /* 0x3ef3b20a00077882 */ /* 0x000fcc0000000000 */
[----:B------:R-:W-:Y:S01]  /*19f0*/  DFMA R10, R32, R10, UR6 ;  /* 0x00000006200a7e2b */ /* 0x000fe2000800000a */
[----:B------:R-:W-:Y:S01]  /*1a00*/  UMOV UR6, 0xe4faecd5 ;  /* 0xe4faecd500067882 */ /* 0x000fe20000000000 */
[----:B------:R-:W-:-:S06]  /*1a10*/  UMOV UR7, 0x3f1745cd ;  /* 0x3f1745cd00077882 */ /* 0x000fcc0000000000 */
[----:B------:R-:W-:Y:S01]  /*1a20*/  DFMA R10, R32, R10, UR6 ;  /* 0x00000006200a7e2b */ /* 0x000fe2000800000a */
[----:B------:R-:W-:Y:S01]  /*1a30*/  UMOV UR6, 0x258a578b ;  /* 0x258a578b00067882 */ /* 0x000fe20000000000 */
[----:B------:R-:W-:-:S06]  /*1a40*/  UMOV UR7, 0x3f3c71c7 ;  /* 0x3f3c71c700077882 */ /* 0x000fcc0000000000 */
[----:B------:R-:W-:Y:S01]  /*1a50*/  DFMA R16, R32, R10, UR6 ;  /* 0x0000000620107e2b */ /* 0x000fe2000800000a */
[----:B------:R-:W-:Y:S01]  /*1a60*/  UMOV UR6, 0x9242b910 ;  /* 0x9242b91000067882 */ /* 0x000fe20000000000 */
[----:B------:R-:W-:Y:S01]  /*1a70*/  UMOV UR7, 0x3f624924 ;  /* 0x3f62492400077882 */ /* 0x000fe20000000000 */
[----:B------:R-:W-:-:S05]  /*1a80*/  DADD R10, R14, -R12 ;  /* 0x000000000e0a7229 */ /* 0x000fca000000080c */
[----:B------:R-:W-:Y:S01]  /*1a90*/  DFMA R16, R32, R16, UR6 ;  /* 0x0000000620107e2b */ /* 0x000fe20008000010 */
[----:B------:R-:W-:Y:S01]  /*1aa0*/  UMOV UR6, 0x99999dfb ;  /* 0x99999dfb00067882 */ /* 0x000fe20000000000 */
[----:B------:R-:W-:Y:S01]  /*1ab0*/  UMOV UR7, 0x3f899999 ;  /* 0x3f89999900077882 */ /* 0x000fe20000000000 */
[----:B------:R-:W-:-:S05]  /*1ac0*/  DADD R10, R10, R10 ;  /* 0x000000000a0a7229 */ /* 0x000fca000000000a */
[----:B------:R-:W-:Y:S01]  /*1ad0*/  DFMA R16, R32, R16, UR6 ;  /* 0x0000000620107e2b */ /* 0x000fe20008000010 */
[----:B------:R-:W-:Y:S01]  /*1ae0*/  UMOV UR6, 0x55555555 ;  /* 0x5555555500067882 */ /* 0x000fe20000000000 */
[----:B------:R-:W-:Y:S01]  /*1af0*/  UMOV UR7, 0x3fb55555 ;  /* 0x3fb5555500077882 */ /* 0x000fe20000000000 */
[----:B------:R-:W-:-:S05]  /*1b00*/  DFMA R10, R14, -R12, R10 ;  /* 0x8000000c0e0a722b */ /* 0x000fca000000000a */
[----:B------:R-:W-:-:S03]  /*1b10*/  DFMA R14, R32, R16, UR6 ;  /* 0x00000006200e7e2b */ /* 0x000fc60008000010 */
[----:B------:R-:W-:Y:S02]  /*1b20*/  DMUL R10, R8, R10 ;  /* 0x0000000a080a7228 */ /* 0x000fe40000000000 */
[----:B------:R-:W-:-:S03]  /*1b30*/  DMUL R8, R12, R12 ;  /* 0x0000000c0c087228 */ /* 0x000fc60000000000 */
[----:B------:R-:W-:Y:S01]  /*1b40*/  DADD R28, -R14, UR6 ;  /* 0x000000060e1c7e29 */ /* 0x000fe20008000100 */
[----:B------:R-:W-:Y:S01]  /*1b50*/  UMOV UR6, 0xb9e7b0 ;  /* 0x00b9e7b000067882 */ /* 0x000fe20000000000 */
[----:B------:R-:W-:-:S03]  /*1b60*/  UMOV UR7, 0x3c46a4cb ;  /* 0x3c46a4cb00077882 */ /* 0x000fc60000000000 */
[----:B------:R-:W-:Y:S02]  /*1b70*/  VIADD R31, R11, 0x100000 ;  /* 0x001000000b1f7836 */ /* 0x000fe40000000000 */
[----:B------:R-:W-:Y:S01]  /*1b80*/  IMAD.MOV.U32 R30, RZ, RZ, R10 ;  /* 0x000000ffff1e7224 */ /* 0x000fe200078e000a */
[----:B------:R-:W-:Y:S02]  /*1b90*/  DFMA R16, R32, R16, R28 ;  /* 0x000000102010722b */ /* 0x000fe4000000001c */
[C---:B------:R-:W-:Y:S02]  /*1ba0*/  DFMA R28, R12.reuse, R12, -R8 ;  /* 0x0000000c0c1c722b */ /* 0x040fe40000000808 */
[----:B------:R-:W-:-:S06]  /*1bb0*/  DMUL R32, R12, R8 ;  /* 0x000000080c207228 */ /* 0x000fcc0000000000 */
[----:B------:R-:W-:Y:S02]  /*1bc0*/  DFMA R28, R12, R30, R28 ;  /* 0x0000001e0c1c722b */ /* 0x000fe4000000001c */
[----:B------:R-:W-:Y:S01]  /*1bd0*/  DADD R30, R16, -UR6 ;  /* 0x80000006101e7e29 */ /* 0x000fe20008000000 */
[----:B------:R-:W-:Y:S01]  /*1be0*/  UMOV UR6, 0x80000000 ;  /* 0x8000000000067882 */ /* 0x000fe20000000000 */
[----:B------:R-:W-:Y:S01]  /*1bf0*/  DFMA R16, R12, R8, -R32 ;  /* 0x000000080c10722b */ /* 0x000fe20000000820 */
[----:B------:R-:W-:-:S07]  /*1c00*/  UMOV UR7, 0x43300000 ;  /* 0x4330000000077882 */ /* 0x000fce0000000000 */
[----:B------:R-:W-:Y:S02]  /*1c10*/  DFMA R16, R10, R8, R16 ;  /* 0x000000080a10722b */ /* 0x000fe40000000010 */
[----:B------:R-:W-:-:S06]  /*1c20*/  DADD R8, R14, R30 ;  /* 0x000000000e087229 */ /* 0x000fcc000000001e */
[----:B------:R-:W-:Y:S02]  /*1c30*/  DFMA R16, R12, R28, R16 ;  /* 0x0000001c0c10722b */ /* 0x000fe40000000010 */
[----:B------:R-:W-:Y:S02]  /*1c40*/  DADD R28, R14, -R8 ;  /* 0x000000000e1c7229 */ /* 0x000fe40000000808 */
[----:B------:R-:W-:-:S06]  /*1c50*/  DMUL R14, R8, R32 ;  /* 0x00000020080e7228 */ /* 0x000fcc0000000000 */
[----:B------:R-:W-:Y:S02]  /*1c60*/  DADD R30, R30, R28 ;  /* 0x000000001e1e7229 */ /* 0x000fe4000000001c */
[----:B------:R-:W-:-:S08]  /*1c70*/  DFMA R28, R8, R32, -R14 ;  /* 0x00000020081c722b */ /* 0x000fd0000000080e */
[----:B------:R-:W-:-:S08]  /*1c80*/  DFMA R16, R8, R16, R28 ;  /* 0x000000100810722b */ /* 0x000fd0000000001c */
[----:B------:R-:W-:-:S08]  /*1c90*/  DFMA R30, R30, R32, R16 ;  /* 0x000000201e1e722b */ /* 0x000fd00000000010 */
[----:B------:R-:W-:-:S08]  /*1ca0*/  DADD R16, R14, R30 ;  /* 0x000000000e107229 */ /* 0x000fd0000000001e */
[--C-:B------:R-:W-:Y:S02]  /*1cb0*/  DADD R8, R12, R16.reuse ;  /* 0x000000000c087229 */ /* 0x100fe40000000010 */
[----:B------:R-:W-:-:S06]  /*1cc0*/  DADD R14, R14, -R16 ;  /* 0x000000000e0e7229 */ /* 0x000fcc0000000810 */
[----:B------:R-:W-:Y:S02]  /*1cd0*/  DADD R12, R12, -R8 ;  /* 0x000000000c0c7229 */ /* 0x000fe40000000808 */
[----:B------:R-:W-:-:S06]  /*1ce0*/  DADD R14, R30, R14 ;  /* 0x000000001e0e7229 */ /* 0x000fcc000000000e */
[----:B------:R-:W-:-:S08]  /*1cf0*/  DADD R12, R16, R12 ;  /* 0x00000000100c7229 */ /* 0x000fd0000000000c */
[----:B------:R-:W-:Y:S01]  /*1d00*/  DADD R12, R14, R12 ;  /* 0x000000000e0c7229 */ /* 0x000fe2000000000c */
[C---:B------:R-:W-:Y:S02]  /*1d10*/  VIADD R14, R7.reuse, 0xfffffc01 ;  /* 0xfffffc01070e7836 */ /* 0x040fe40000000000 */
[----:B------:R-:W-:-:S05]  /*1d20*/  @P1 VIADD R14, R7, 0xfffffc02 ;  /* 0xfffffc02070e1836 */ /* 0x000fca0000000000 */
[----:B------:R-:W-:Y:S01]  /*1d30*/  DADD R16, R10, R12 ;  /* 0x000000000a107229 */ /* 0x000fe2000000000c */
[----:B------:R-:W-:Y:S01]  /*1d40*/  LOP3.LUT R12, R14, 0x80000000, RZ, 0x3c, !PT ;  /* 0x800000000e0c7812 */ /* 0x000fe200078e3cff */
[----:B------:R-:W-:-:S06]  /*1d50*/  IMAD.MOV.U32 R13, RZ, RZ, 0x43300000 ;  /* 0x43300000ff0d7424 */ /* 0x000fcc00078e00ff */
[----:B------:R-:W-:Y:S02]  /*1d60*/  DADD R14, R8, R16 ;  /* 0x00000000080e7229 */ /* 0x000fe40000000010 */
[----:B------:R-:W-:Y:S01]  /*1d70*/  DADD R12, R12, -UR6 ;  /* 0x800000060c0c7e29 */ /* 0x000fe20008000000 */
[----:B------:R-:W-:Y:S01]  /*1d80*/  UMOV UR6, 0xfefa39ef ;  /* 0xfefa39ef00067882 */ /* 0x000fe20000000000 */
[----:B------:R-:W-:-:S04]  /*1d90*/  UMOV UR7, 0x3fe62e42 ;  /* 0x3fe62e4200077882 */ /* 0x000fc80000000000 */
[--C-:B------:R-:W-:Y:S02]  /*1da0*/  DADD R8, R8, -R14.reuse ;  /* 0x0000000008087229 */ /* 0x100fe4000000080e */
[----:B------:R-:W-:-:S06]  /*1db0*/  DFMA R10, R12, UR6, R14 ;  /* 0x000000060c0a7c2b */ /* 0x000fcc000800000e */
[----:B------:R-:W-:Y:S02]  /*1dc0*/  DADD R8, R16, R8 ;  /* 0x0000000010087229 */ /* 0x000fe40000000008 */
[----:B------:R-:W-:-:S08]  /*1dd0*/  DFMA R28, R12, -UR6, R10 ;  /* 0x800000060c1c7c2b */ /* 0x000fd0000800000a */
[----:B------:R-:W-:-:S08]  /*1de0*/  DADD R28, -R14, R28 ;  /* 0x000000000e1c7229 */ /* 0x000fd0000000011c */
[----:B------:R-:W-:-:S08]  /*1df0*/  DADD R8, R8, -R28 ;  /* 0x0000000008087229 */ /* 0x000fd0000000081c */
[----:B------:R-:W-:-:S08]  /*1e00*/  DFMA R8, R12, UR8, R8 ;  /* 0x000000080c087c2b */ /* 0x000fd00008000008 */
[----:B------:R-:W-:-:S08]  /*1e10*/  DADD R14, R10, R8 ;  /* 0x000000000a0e7229 */ /* 0x000fd00000000008 */
[----:B------:R-:W-:Y:S02]  /*1e20*/  DADD R10, R10, -R14 ;  /* 0x000000000a0a7229 */ /* 0x000fe4000000080e */
[----:B------:R-:W-:-:S06]  /*1e30*/  DMUL R12, R14, 2 ;  /* 0x400000000e0c7828 */ /* 0x000fcc0000000000 */
[----:B------:R-:W-:Y:S02]  /*1e40*/  DADD R10, R8, R10 ;  /* 0x00000000080a7229 */ /* 0x000fe4000000000a */
[----:B------:R-:W-:Y:S01]  /*1e50*/  DFMA R16, R14, 2, -R12 ;  /* 0x400000000e10782b */ /* 0x000fe2000000080c */
[----:B------:R-:W-:Y:S02]  /*1e60*/  IMAD.MOV.U32 R8, RZ, RZ, 0x652b82fe ;  /* 0x652b82feff087424 */ /* 0x000fe400078e00ff */
[----:B------:R-:W-:-:S05]  /*1e70*/  IMAD.MOV.U32 R9, RZ, RZ, 0x3ff71547 ;  /* 0x3ff71547ff097424 */ /* 0x000fca00078e00ff */
[----:B------:R-:W-:-:S08]  /*1e80*/  DFMA R16, R10, 2, R16 ;  /* 0x400000000a10782b */ /* 0x000fd00000000010 */
[----:B------:R-:W-:-:S08]  /*1e90*/  DADD R10, R12, R16 ;  /* 0x000000000c0a7229 */ /* 0x000fd00000000010 */
[----:B------:R-:W-:Y:S02]  /*1ea0*/  DFMA R8, R10, R8, 6.75539944105574400000e+15 ;  /* 0x433800000a08742b */ /* 0x000fe40000000008 */
[----:B------:R-:W-:Y:S01]  /*1eb0*/  FSETP.GEU.AND P0, PT, |R11|, 4.1917929649353027344, PT ;  /* 0x4086232b0b00780b */ /* 0x000fe20003f0e200 */
[----:B------:R-:W-:-:S05]  /*1ec0*/  DADD R12, R12, -R10 ;  /* 0x000000000c0c7229 */ /* 0x000fca000000080a */
[----:B------:R-:W-:-:S03]  /*1ed0*/  DADD R14, R8, -6.75539944105574400000e+15 ;  /* 0xc3380000080e7429 */ /* 0x000fc60000000000 */
[----:B------:R-:W-:-:S05]  /*1ee0*/  DADD R16, R16, R12 ;  /* 0x0000000010107229 */ /* 0x000fca000000000c */
[----:B------:R-:W-:Y:S01]  /*1ef0*/  DFMA R28, R14, -UR6, R10 ;  /* 0x800000060e1c7c2b */ /* 0x000fe2000800000a */
[----:B------:R-:W-:Y:S01]  /*1f00*/  UMOV UR6, 0x3b39803f ;  /* 0x3b39803f00067882 */ /* 0x000fe20000000000 */
[----:B------:R-:W-:-:S06]  /*1f10*/  UMOV UR7, 0x3c7abc9e ;  /* 0x3c7abc9e00077882 */ /* 0x000fcc0000000000 */
[----:B------:R-:W-:Y:S01]  /*1f20*/  DFMA R14, R14, -UR6, R28 ;  /* 0x800000060e0e7c2b */ /* 0x000fe2000800001c */
[----:B------:R-:W-:Y:S01]  /*1f30*/  UMOV UR6, 0x69ce2bdf ;  /* 0x69ce2bdf00067882 */ /* 0x000fe20000000000 */
[----:B------:R-:W-:Y:S01]  /*1f40*/  MOV R28, 0xfca213ea ;  /* 0xfca213ea001c7802 */ /* 0x000fe20000000f00 */
[----:B------:R-:W-:Y:S01]  /*1f50*/  IMAD.MOV.U32 R29, RZ, RZ, 0x3e928af3 ;  /* 0x3e928af3ff1d7424 */ /* 0x000fe200078e00ff */
[----:B------:R-:W-:-:S05]  /*1f60*/  UMOV UR7, 0x3e5ade15 ;  /* 0x3e5ade1500077882 */ /* 0x000fca0000000000 */
        /* <DEDUP_REMOVED lines=24> */
[----:B------:R-:W-:-:S08]  /*20f0*/  DFMA R28, R14, R28, UR6 ;  /* 0x000000060e1c7e2b */ /* 0x000fd0000800001c */
[----:B------:R-:W-:-:S08]  /*2100*/  DFMA R28, R14, R28, 1 ;  /* 0x3ff000000e1c742b */ /* 0x000fd0000000001c */
[----:B------:R-:W-:-:S10]  /*2110*/  DFMA R14, R14, R28, 1 ;  /* 0x3ff000000e0e742b */ /* 0x000fd4000000001c */
[----:B------:R-:W-:Y:S02]  /*2120*/  IMAD R13, R8, 0x100000, R15 ;  /* 0x00100000080d7824 */ /* 0x000fe400078e020f */
[----:B------:R-:W-:Y:S01]  /*2130*/  IMAD.MOV.U32 R12, RZ, RZ, R14 ;  /* 0x000000ffff0c7224 */ /* 0x000fe200078e000e */
[----:B------:R-:W-:Y:S06]  /*2140*/  @!P0 BRA `(.L_x_79) ;  /* 0x0000000000308947 */ /* 0x000fec0003800000 */
[----:B------:R-:W-:Y:S01]  /*2150*/  FSETP.GEU.AND P1, PT, |R11|, 4.2275390625, PT ;  /* 0x408748000b00780b */ /* 0x000fe20003f2e200 */
[C---:B------:R-:W-:Y:S02]  /*2160*/  DADD R12, R10.reuse, +INF ;  /* 0x7ff000000a0c7429 */ /* 0x040fe40000000000 */
[----:B------:R-:W-:-:S08]  /*2170*/  DSETP.GEU.AND P0, PT, R10, RZ, PT ;  /* 0x000000ff0a00722a */ /* 0x000fd00003f0e000 */
[----:B------:R-:W-:Y:S02]  /*2180*/  FSEL R12, R12, RZ, P0 ;  /* 0x000000ff0c0c7208 */ /* 0x000fe40000000000 */
[----:B------:R-:W-:Y:S02]  /*2190*/  @!P1 LEA.HI R7, R8, R8, RZ, 0x1 ;  /* 0x0000000808079211 */ /* 0x000fe400078f08ff */
[----:B------:R-:W-:Y:S02]  /*21a0*/  FSEL R13, R13, RZ, P0 ;  /* 0x000000ff0d0d7208 */ /* 0x000fe40000000000 */
[----:B------:R-:W-:-:S05]  /*21b0*/  @!P1 SHF.R.S32.HI R7, RZ, 0x1, R7 ;  /* 0x00000001ff079819 */ /* 0x000fca0000011407 */
[----:B------:R-:W-:Y:S02]  /*21c0*/  @!P1 IMAD.IADD R8, R8, 0x1, -R7 ;  /* 0x0000000108089824 */ /* 0x000fe400078e0a07 */
[----:B------:R-:W-:-:S03]  /*21d0*/  @!P1 IMAD R15, R7, 0x100000, R15 ;  /* 0x00100000070f9824 */ /* 0x000fc600078e020f */
[----:B------:R-:W-:Y:S01]  /*21e0*/  @!P1 LEA R9, R8, 0x3ff00000, 0x14 ;  /* 0x3ff0000008099811 */ /* 0x000fe200078ea0ff */
[----:B------:R-:W-:-:S06]  /*21f0*/  @!P1 IMAD.MOV.U32 R8, RZ, RZ, RZ ;  /* 0x000000ffff089224 */ /* 0x000fcc00078e00ff */
[----:B------:R-:W-:-:S11]  /*2200*/  @!P1 DMUL R12, R14, R8 ;  /* 0x000000080e0c9228 */ /* 0x000fd60000000000 */
.L_x_79:
[----:B------:R-:W-:Y:S01]  /*2210*/  DFMA R16, R16, R12, R12 ;  /* 0x0000000c1010722b */ /* 0x000fe2000000000c */
[----:B------:R-:W-:Y:S01]  /*2220*/  IMAD.MOV.U32 R7, RZ, RZ, 0x0 ;  /* 0x00000000ff077424 */ /* 0x000fe200078e00ff */
[----:B------:R-:W-:-:S08]  /*2230*/  DSETP.NEU.AND P0, PT, |R12|, +INF , PT ;  /* 0x7ff000000c00742a */ /* 0x000fd00003f0d200 */
[----:B------:R-:W-:Y:S02]  /*2240*/  FSEL R8, R12, R16, !P0 ;  /* 0x000000100c087208 */ /* 0x000fe40004000000 */
[----:B------:R-:W-:Y:S01]  /*2250*/  FSEL R9, R13, R17, !P0 ;  /* 0x000000110d097208 */ /* 0x000fe20004000000 */
[----:B------:R-:W-:Y:S06]  /*2260*/  RET.REL.NODEC R6 `(_Z10build_up_biiPfS_S_ffff) ;  /* 0xffffffdc06647950 */ /* 0x000fec0003c3ffff */
.L_x_80:
        /* <DEDUP_REMOVED lines=9> */
.L_x_86:


//--------------------- .nv.shared.reserved.0     --------------------------
	.section	.nv.shared.reserved.0,"aw",@nobits
	.weak		__nv_reservedSMEM_offset_0_alias
	.size		__nv_reservedSMEM_offset_0_alias, 0, 64
	.other		__nv_reservedSMEM_offset_0_alias,@"STO_CUDA_RESERVED_SHARED STV_DEFAULT"
__nv_reservedSMEM_offset_0_alias:
	.zero		0
	.zero		64


//--------------------- .nv.global                --------------------------
	.section	.nv.global,"aw",@nobits
	.align	4
.nv.global:
	.type		u_sum,@object
	.size		u_sum,(u_diff - u_sum)
	.other		u_sum,@"STV_DEFAULT STO_CUDA_MANAGED"
u_sum:
	.zero		4
	.type		u_diff,@object
	.size		u_diff,(.L_1 - u_diff)
	.other		u_diff,@"STV_DEFAULT STO_CUDA_MANAGED"
u_diff:
	.zero		4
.L_1:


//--------------------- .nv.constant0._Z6l1_sumiPfRf --------------------------
	.section	.nv.constant0._Z6l1_sumiPfRf,"a",@progbits
	.sectionflags	@""
	.align	4
.nv.constant0._Z6l1_sumiPfRf:
	.zero		920


//--------------------- .nv.constant0._Z7l1_diffiPfS_Rf --------------------------
	.section	.nv.constant0._Z7l1_diffiPfS_Rf,"a",@progbits
	.sectionflags	@""
	.align	4
.nv.constant0._Z7l1_diffiPfS_Rf:
	.zero		928


//--------------------- .nv.constant0._Z19compute_uv_boundaryiiPfS_ --------------------------
	.section	.nv.constant0._Z19compute_uv_boundaryiiPfS_,"a",@progbits
	.sectionflags	@""
	.align	4
.nv.constant0._Z19compute_uv_boundaryiiPfS_:
	.zero		920


//--------------------- .nv.constant0._Z10compute_uviiPfS_S_S_S_fffff --------------------------
	.section	.nv.constant0._Z10compute_uviiPfS_S_S_S_fffff,"a",@progbits
	.sectionflags	@""
	.align	4
.nv.constant0._Z10compute_uviiPfS_S_S_S_fffff:
	.zero		964


//--------------------- .nv.constant0._Z25pressure_poisson_boundaryiiPf --------------------------
	.section	.nv.constant0._Z25pressure_poisson_boundaryiiPf,"a",@progbits
	.sectionflags	@""
	.align	4
.nv.constant0._Z25pressure_poisson_boundaryiiPf:
	.zero		912


//--------------------- .nv.constant0._Z16pressure_poissoniiPfS_S_ff --------------------------
	.section	.nv.constant0._Z16pressure_poissoniiPfS_S_ff,"a",@progbits
	.sectionflags	@""
	.align	4
.nv.constant0._Z16pressure_poissoniiPfS_S_ff:
	.zero		936


//--------------------- .nv.constant0._Z10build_up_biiPfS_S_ffff --------------------------
	.section	.nv.constant0._Z10build_up_biiPfS_S_ffff,"a",@progbits
	.sectionflags	@""
	.align	4
.nv.constant0._Z10build_up_biiPfS_S_ffff:
	.zero		944


//--------------------- SYMBOLS --------------------------

	.type		.nv.reservedSmem.offset0,@object
	.size		.nv.reservedSmem.offset0,0x4
